// auto-generated by cutlass_sweep.gemm — config: {"arch": "sm_100", "cluster_m": 2, "cluster_n": 4, "dtype": "int8", "dtype_b": "int8", "layout": "nt", "stages": 0, "tile_k": 128, "tile_m": 64, "tile_n": 64}
#include "cutlass/cutlass.h"
#include "cutlass/gemm/collective/collective_builder.hpp"
#include "cutlass/gemm/device/gemm_universal_adapter.h"
#include "cutlass/gemm/kernel/gemm_universal.hpp"
#include "cutlass/epilogue/collective/collective_builder.hpp"

using ElemA = int8_t;
using ElemB = int8_t;
using ElemCD = int8_t;
using Acc  = int32_t;
using TileShape    = cute::Shape<cute::_64, cute::_64, cute::_128>;
using ClusterShape = cute::Shape<cute::_2, cute::_4, cute::_1>;

using CollectiveEpilogue = typename cutlass::epilogue::collective::CollectiveBuilder<
    cutlass::arch::Sm100, cutlass::arch::OpClassTensorOp,
    TileShape, ClusterShape,
    cutlass::epilogue::collective::EpilogueTileAuto,
    Acc, Acc,
    ElemCD, cutlass::layout::RowMajor, 128 / cutlass::sizeof_bits<ElemCD>::value,
    ElemCD, cutlass::layout::RowMajor, 128 / cutlass::sizeof_bits<ElemCD>::value,
    cutlass::epilogue::collective::EpilogueScheduleAuto
  >::CollectiveOp;

using CollectiveMainloop = typename cutlass::gemm::collective::CollectiveBuilder<
    cutlass::arch::Sm100, cutlass::arch::OpClassTensorOp,
    ElemA, cutlass::layout::RowMajor, 128 / cutlass::sizeof_bits<ElemA>::value,
    ElemB, cutlass::layout::ColumnMajor, 128 / cutlass::sizeof_bits<ElemB>::value,
    Acc,
    TileShape, ClusterShape,
    cutlass::gemm::collective::StageCountAutoCarveout<static_cast<int>(sizeof(typename CollectiveEpilogue::SharedStorage))>,
    cutlass::gemm::collective::KernelScheduleAuto
  >::CollectiveOp;

using GemmKernel = cutlass::gemm::kernel::GemmUniversal<
    cute::Shape<int,int,int,int>,
    CollectiveMainloop,
    CollectiveEpilogue
>;
using Gemm = cutlass::gemm::device::GemmUniversalAdapter<GemmKernel>;

// Force the device kernel symbol into the cubin without needing a host main.
auto* _anchor = &cutlass::device_kernel<GemmKernel>;


// ===== COMPILED SASS (sm_100a) =====

	.target	sm_100a

	.elftype	@"ET_EXEC"


//--------------------- .note.nv.tkinfo           --------------------------
	.section	.note.nv.tkinfo,"",@"SHT_NOTE"
	.sectionflags	@"SHF_NOTE_NV_TKINFO"
	.tkinfo
        /*0018*/ 	.word	0x00000002
        /*0030*/ 	.string	""
        /*0030*/ 	.string	"ptxas"
        /*0030*/ 	.string	"Cuda compilation tools, release 13.0, V13.0.88"
        /*0030*/ 	.string	"Build cuda_13.0.r13.0/compiler.36424714_0"
        /*0030*/ 	.string	"-arch sm_100a -m 64 "



//--------------------- .note.nv.cuinfo           --------------------------
	.section	.note.nv.cuinfo,"",@"SHT_NOTE"
	.sectionflags	@"SHF_NOTE_NV_CUINFO"
        /*0018*/ 	.short	0x0002
        /*001a*/ 	.short	0x0064
        /*001c*/ 	.short	0x0082
	.zero		2


//--------------------- .nv.info                  --------------------------
	.section	.nv.info,"",@"SHT_CUDA_INFO"
	.align	4


	//----- nvinfo : EIATTR_REGCOUNT
	.align		4
        /*0000*/ 	.byte	0x04, 0x2f
        /*0002*/ 	.short	(.L_19 - .L_18)
	.align		4
.L_18:
        /*0004*/ 	.word	index@(_ZN7cutlass13device_kernelINS_4gemm6kernel13GemmUniversalIN4cute5tupleIJiiiiEEENS1_10collective13CollectiveMmaINS1_35MainloopSm100TmaUmmaWarpSpecializedILi13ELi2ELi4ENS5_IJNS4_1CILi2EEENSA_ILi4EEENSA_ILi1EEEEEEEENS5_IJNSA_ILi64EEESG_NSA_ILi128EEEEEEaNS5_IJlSD_lEEEaSJ_NS4_8TiledMMAINS4_8MMA_AtomIJNS4_15SM100_MMA_S8_SSIaaiLi64ELi64ELNS4_4UMMA5MajorE0ELSO_0ELNSN_8SaturateE0EEEEEENS4_6LayoutINS5_IJSD_SD_SD_EEENS5_IJNSA_ILi0EEESU_SU_EEEEENS5_IJNS4_10UnderscoreESX_SX_EEEEENS4_23SM90_TMA_LOAD_MULTICASTENS4_14ComposedLayoutINS4_7SwizzleILi3ELi4ELi3EEENS4_18smem_ptr_flag_bitsILi8EEENSS_INS5_IJNSA_ILi8EEESH_EEENS5_IJSH_SD_EEEEEEEvNS4_8identityES10_S1A_vS1B_EENS_8epilogue10collective18CollectiveEpilogueINS1D_23Sm100TmaWarpSpecializedILi1ELi1ELi32ELb0ELb0EEEJSI_NS5_IJNSS_ISG_SD_EES1I_EEEaSJ_aSJ_NS1D_6fusion15FusionCallbacksIS1H_NS1K_17LinearCombinationIaiaiLNS_15FloatRoundStyleE2EEESI_S1J_JEEENS4_5SM1004TMEM4LOAD26SM100_TMEM_LOAD_16dp32b32xENS4_13SM90_TMA_LOADENS11_INS12_ILi2ELi4ELi3EEES15_NSS_INS5_IJS16_SG_EEENS5_IJSG_SD_EEEEEEENS4_39AutoVectorizingCopyWithAssumedAlignmentILi128EEENS4_14SM90_TMA_STOREES1Z_S21_S21_EEEvvEEEEvNT_6ParamsE)
        /*0008*/ 	.word	0x00000059


	//----- nvinfo : EIATTR_FRAME_SIZE
	.align		4
.L_19:
        /*000c*/ 	.byte	0x04, 0x11
        /*000e*/ 	.short	(.L_21 - .L_20)
	.align		4
.L_20:
        /*0010*/ 	.word	index@($__internal_2_$__cuda_sm10x_tcgen05_guardrail_trap_unallocated_columns_being_dealloced)
        /*0014*/ 	.word	0x00000000


	//----- nvinfo : EIATTR_FRAME_SIZE
	.align		4
.L_21:
        /*0018*/ 	.byte	0x04, 0x11
        /*001a*/ 	.short	(.L_23 - .L_22)
	.align		4
.L_22:
        /*001c*/ 	.word	index@($__internal_1_$__cuda_sm10x_tcgen05_guardrail_trap_phase_invalid_during_alloc)
        /*0020*/ 	.word	0x00000000


	//----- nvinfo : EIATTR_FRAME_SIZE
	.align		4
.L_23:
        /*0024*/ 	.byte	0x04, 0x11
        /*0026*/ 	.short	(.L_25 - .L_24)
	.align		4
.L_24:
        /*0028*/ 	.word	index@($__internal_0_$__cuda_sm10x_tcgen05_guardrail_trap_col_being_dealloced_not_returned_by_alloc)
        /*002c*/ 	.word	0x00000000


	//----- nvinfo : EIATTR_FRAME_SIZE
	.align		4
.L_25:
        /*0030*/ 	.byte	0x04, 0x11
        /*0032*/ 	.short	(.L_27 - .L_26)
	.align		4
.L_26:
        /*0034*/ 	.word	index@(_ZN7cutlass13device_kernelINS_4gemm6kernel13GemmUniversalIN4cute5tupleIJiiiiEEENS1_10collective13CollectiveMmaINS1_35MainloopSm100TmaUmmaWarpSpecializedILi13ELi2ELi4ENS5_IJNS4_1CILi2EEENSA_ILi4EEENSA_ILi1EEEEEEEENS5_IJNSA_ILi64EEESG_NSA_ILi128EEEEEEaNS5_IJlSD_lEEEaSJ_NS4_8TiledMMAINS4_8MMA_AtomIJNS4_15SM100_MMA_S8_SSIaaiLi64ELi64ELNS4_4UMMA5MajorE0ELSO_0ELNSN_8SaturateE0EEEEEENS4_6LayoutINS5_IJSD_SD_SD_EEENS5_IJNSA_ILi0EEESU_SU_EEEEENS5_IJNS4_10UnderscoreESX_SX_EEEEENS4_23SM90_TMA_LOAD_MULTICASTENS4_14ComposedLayoutINS4_7SwizzleILi3ELi4ELi3EEENS4_18smem_ptr_flag_bitsILi8EEENSS_INS5_IJNSA_ILi8EEESH_EEENS5_IJSH_SD_EEEEEEEvNS4_8identityES10_S1A_vS1B_EENS_8epilogue10collective18CollectiveEpilogueINS1D_23Sm100TmaWarpSpecializedILi1ELi1ELi32ELb0ELb0EEEJSI_NS5_IJNSS_ISG_SD_EES1I_EEEaSJ_aSJ_NS1D_6fusion15FusionCallbacksIS1H_NS1K_17LinearCombinationIaiaiLNS_15FloatRoundStyleE2EEESI_S1J_JEEENS4_5SM1004TMEM4LOAD26SM100_TMEM_LOAD_16dp32b32xENS4_13SM90_TMA_LOADENS11_INS12_ILi2ELi4ELi3EEES15_NSS_INS5_IJS16_SG_EEENS5_IJSG_SD_EEEEEEENS4_39AutoVectorizingCopyWithAssumedAlignmentILi128EEENS4_14SM90_TMA_STOREES1Z_S21_S21_EEEvvEEEEvNT_6ParamsE)
        /*0038*/ 	.word	0x00000000


	//----- nvinfo : EIATTR_MIN_STACK_SIZE
	.align		4
.L_27:
        /*003c*/ 	.byte	0x04, 0x12
        /*003e*/ 	.short	(.L_29 - .L_28)
	.align		4
.L_28:
        /*0040*/ 	.word	index@(_ZN7cutlass13device_kernelINS_4gemm6kernel13GemmUniversalIN4cute5tupleIJiiiiEEENS1_10collective13CollectiveMmaINS1_35MainloopSm100TmaUmmaWarpSpecializedILi13ELi2ELi4ENS5_IJNS4_1CILi2EEENSA_ILi4EEENSA_ILi1EEEEEEEENS5_IJNSA_ILi64EEESG_NSA_ILi128EEEEEEaNS5_IJlSD_lEEEaSJ_NS4_8TiledMMAINS4_8MMA_AtomIJNS4_15SM100_MMA_S8_SSIaaiLi64ELi64ELNS4_4UMMA5MajorE0ELSO_0ELNSN_8SaturateE0EEEEEENS4_6LayoutINS5_IJSD_SD_SD_EEENS5_IJNSA_ILi0EEESU_SU_EEEEENS5_IJNS4_10UnderscoreESX_SX_EEEEENS4_23SM90_TMA_LOAD_MULTICASTENS4_14ComposedLayoutINS4_7SwizzleILi3ELi4ELi3EEENS4_18smem_ptr_flag_bitsILi8EEENSS_INS5_IJNSA_ILi8EEESH_EEENS5_IJSH_SD_EEEEEEEvNS4_8identityES10_S1A_vS1B_EENS_8epilogue10collective18CollectiveEpilogueINS1D_23Sm100TmaWarpSpecializedILi1ELi1ELi32ELb0ELb0EEEJSI_NS5_IJNSS_ISG_SD_EES1I_EEEaSJ_aSJ_NS1D_6fusion15FusionCallbacksIS1H_NS1K_17LinearCombinationIaiaiLNS_15FloatRoundStyleE2EEESI_S1J_JEEENS4_5SM1004TMEM4LOAD26SM100_TMEM_LOAD_16dp32b32xENS4_13SM90_TMA_LOADENS11_INS12_ILi2ELi4ELi3EEES15_NSS_INS5_IJS16_SG_EEENS5_IJSG_SD_EEEEEEENS4_39AutoVectorizingCopyWithAssumedAlignmentILi128EEENS4_14SM90_TMA_STOREES1Z_S21_S21_EEEvvEEEEvNT_6ParamsE)
        /*0044*/ 	.word	0x00000000
.L_29:


//--------------------- .nv.compat                --------------------------
	.section	.nv.compat,"",@"SHT_CUDA_COMPAT_INFO"
	.align	4
        /*0000*/ 	.byte	0x02, 0x09, 0x01, 0x00, 0x02, 0x02, 0x03, 0x00, 0x02, 0x05, 0x06, 0x00, 0x03, 0x07, 0x01, 0x01
        /*0010*/ 	.byte	0x02, 0x03, 0x01, 0x00, 0x02, 0x06, 0x01, 0x00, 0x04, 0x0b, 0x08, 0x00, 0x01, 0x00, 0x00, 0x00
        /*0020*/ 	.byte	0x00, 0x00, 0x00, 0x00


//--------------------- .nv.info._ZN7cutlass13device_kernelINS_4gemm6kernel13GemmUniversalIN4cute5tupleIJiiiiEEENS1_10collective13CollectiveMmaINS1_35MainloopSm100TmaUmmaWarpSpecializedILi13ELi2ELi4ENS5_IJNS4_1CILi2EEENSA_ILi4EEENSA_ILi1EEEEEEEENS5_IJNSA_ILi64EEESG_NSA_ILi128EEEEEEaNS5_IJlSD_lEEEaSJ_NS4_8TiledMMAINS4_8MMA_AtomIJNS4_15SM100_MMA_S8_SSIaaiLi64ELi64ELNS4_4UMMA5MajorE0ELSO_0ELNSN_8SaturateE0EEEEEENS4_6LayoutINS5_IJSD_SD_SD_EEENS5_IJNSA_ILi0EEESU_SU_EEEEENS5_IJNS4_10UnderscoreESX_SX_EEEEENS4_23SM90_TMA_LOAD_MULTICASTENS4_14ComposedLayoutINS4_7SwizzleILi3ELi4ELi3EEENS4_18smem_ptr_flag_bitsILi8EEENSS_INS5_IJNSA_ILi8EEESH_EEENS5_IJSH_SD_EEEEEEEvNS4_8identityES10_S1A_vS1B_EENS_8epilogue10collective18CollectiveEpilogueINS1D_23Sm100TmaWarpSpecializedILi1ELi1ELi32ELb0ELb0EEEJSI_NS5_IJNSS_ISG_SD_EES1I_EEEaSJ_aSJ_NS1D_6fusion15FusionCallbacksIS1H_NS1K_17LinearCombinationIaiaiLNS_15FloatRoundStyleE2EEESI_S1J_JEEENS4_5SM1004TMEM4LOAD26SM100_TMEM_LOAD_16dp32b32xENS4_13SM90_TMA_LOADENS11_INS12_ILi2ELi4ELi3EEES15_NSS_INS5_IJS16_SG_EEENS5_IJSG_SD_EEEEEEENS4_39AutoVectorizingCopyWithAssumedAlignmentILi128EEENS4_14SM90_TMA_STOREES1Z_S21_S21_EEEvvEEEEvNT_6ParamsE --------------------------
	.section	.nv.info._ZN7cutlass13device_kernelINS_4gemm6kernel13GemmUniversalIN4cute5tupleIJiiiiEEENS1_10collective13CollectiveMmaINS1_35MainloopSm100TmaUmmaWarpSpecializedILi13ELi2ELi4ENS5_IJNS4_1CILi2EEENSA_ILi4EEENSA_ILi1EEEEEEEENS5_IJNSA_ILi64EEESG_NSA_ILi128EEEEEEaNS5_IJlSD_lEEEaSJ_NS4_8TiledMMAINS4_8MMA_AtomIJNS4_15SM100_MMA_S8_SSIaaiLi64ELi64ELNS4_4UMMA5MajorE0ELSO_0ELNSN_8SaturateE0EEEEEENS4_6LayoutINS5_IJSD_SD_SD_EEENS5_IJNSA_ILi0EEESU_SU_EEEEENS5_IJNS4_10UnderscoreESX_SX_EEEEENS4_23SM90_TMA_LOAD_MULTICASTENS4_14ComposedLayoutINS4_7SwizzleILi3ELi4ELi3EEENS4_18smem_ptr_flag_bitsILi8EEENSS_INS5_IJNSA_ILi8EEESH_EEENS5_IJSH_SD_EEEEEEEvNS4_8identityES10_S1A_vS1B_EENS_8epilogue10collective18CollectiveEpilogueINS1D_23Sm100TmaWarpSpecializedILi1ELi1ELi32ELb0ELb0EEEJSI_NS5_IJNSS_ISG_SD_EES1I_EEEaSJ_aSJ_NS1D_6fusion15FusionCallbacksIS1H_NS1K_17LinearCombinationIaiaiLNS_15FloatRoundStyleE2EEESI_S1J_JEEENS4_5SM1004TMEM4LOAD26SM100_TMEM_LOAD_16dp32b32xENS4_13SM90_TMA_LOADENS11_INS12_ILi2ELi4ELi3EEES15_NSS_INS5_IJS16_SG_EEENS5_IJSG_SD_EEEEEEENS4_39AutoVectorizingCopyWithAssumedAlignmentILi128EEENS4_14SM90_TMA_STOREES1Z_S21_S21_EEEvvEEEEvNT_6ParamsE,"",@"SHT_CUDA_INFO"
	.sectionflags	@""
	.align	4


	//----- nvinfo : EIATTR_CUDA_API_VERSION
	.align		4
        /*0000*/ 	.byte	0x04, 0x37
        /*0002*/ 	.short	(.L_31 - .L_30)
.L_30:
        /*0004*/ 	.word	0x00000082


	//----- nvinfo : EIATTR_KPARAM_INFO
	.align		4
.L_31:
        /*0008*/ 	.byte	0x04, 0x17
        /*000a*/ 	.short	(.L_33 - .L_32)
.L_32:
        /*000c*/ 	.word	0x00000000
        /*0010*/ 	.short	0x0000
        /*0012*/ 	.short	0x0000
        /*0014*/ 	.byte	0x00, 0xf0, 0x01, 0x20


	//----- nvinfo : EIATTR_AT_ENTRY_FRAGMENTS
	.align		4
.L_33:
        /*0018*/ 	.byte	0x04, 0x4f
        /*001a*/ 	.short	(.L_35 - .L_34)


	//   ....[0]....
.L_34:
        /*001c*/ 	.word	0x00000006


	//----- nvinfo : EIATTR_RESERVED_SMEM_USED
	.align		4
.L_35:
        /*0020*/ 	.byte	0x01, 0x41
	.zero		2


	//----- nvinfo : EIATTR_SPARSE_MMA_MASK
	.align		4
        /*0024*/ 	.byte	0x03, 0x50
        /*0026*/ 	.short	0x0000


	//----- nvinfo : EIATTR_TCGEN05_1CTA_USED
	.align		4
        /*0028*/ 	.byte	0x01, 0x51
	.zero		2


	//----- nvinfo : EIATTR_MAXREG_COUNT
	.align		4
        /*002c*/ 	.byte	0x03, 0x1b
        /*002e*/ 	.short	0x00ff


	//----- nvinfo : EIATTR_NUM_BARRIERS
	.align		4
        /*0030*/ 	.byte	0x02, 0x4c
        /*0032*/ 	.byte	0x07
	.zero		1


	//----- nvinfo : EIATTR_EXTERNS
	.align		4
        /*0034*/ 	.byte	0x04, 0x0f
        /*0036*/ 	.short	(.L_37 - .L_36)


	//   ....[0]....
	.align		4
.L_36:
        /*0038*/ 	.word	index@(__assertfail)


	//----- nvinfo : EIATTR_MERCURY_ISA_VERSION
	.align		4
.L_37:
        /*003c*/ 	.byte	0x03, 0x5f
        /*003e*/ 	.short	0x0101


	//----- nvinfo : EIATTR_INT_WARP_WIDE_INSTR_OFFSETS
	.align		4
        /*0040*/ 	.byte	0x04, 0x31
        /*0042*/ 	.short	(.L_39 - .L_38)


	//   ....[0]....
.L_38:
        /*0044*/ 	.word	0x000043e0


	//   ....[1]....
        /*0048*/ 	.word	0x00004410


	//   ....[2]....
        /*004c*/ 	.word	0x00004460


	//   ....[3]....
        /*0050*/ 	.word	0x00004ef0


	//   ....[4]....
        /*0054*/ 	.word	0x00004fa0


	//----- nvinfo : EIATTR_COOP_GROUP_MASK_REGIDS
	.align		4
.L_39:
        /*0058*/ 	.byte	0x04, 0x29
        /*005a*/ 	.short	(.L_41 - .L_40)


	//   ....[0]....
.L_40:
        /*005c*/ 	.word	0xffffffff


	//   ....[1]....
        /*0060*/ 	.word	0xffffffff


	//   ....[2]....
        /*0064*/ 	.word	0xffffffff


	//   ....[3]....
        /*0068*/ 	.word	0xffffffff


	//   ....[4]....
        /*006c*/ 	.word	0xffffffff


	//   ....[5]....
        /*0070*/ 	.word	0xffffffff


	//   ....[6]....
        /*0074*/ 	.word	0xffffffff


	//   ....[7]....
        /*0078*/ 	.word	0xffffffff


	//   ....[8]....
        /*007c*/ 	.word	0xffffffff


	//   ....[9]....
        /*0080*/ 	.word	0xffffffff


	//   ....[10]....
        /*0084*/ 	.word	0xffffffff


	//   ....[11]....
        /*0088*/ 	.word	0xffffffff


	//   ....[12]....
        /*008c*/ 	.word	0xffffffff


	//   ....[13]....
        /*0090*/ 	.word	0xffffffff


	//----- nvinfo : EIATTR_COOP_GROUP_INSTR_OFFSETS
	.align		4
.L_41:
        /*0094*/ 	.byte	0x04, 0x28
        /*0096*/ 	.short	(.L_43 - .L_42)


	//   ....[0]....
.L_42:
        /*0098*/ 	.word	0x00000090


	//   ....[1]....
        /*009c*/ 	.word	0x000004d0


	//   ....[2]....
        /*00a0*/ 	.word	0x000007d0


	//   ....[3]....
        /*00a4*/ 	.word	0x00000910


	//   ....[4]....
        /*00a8*/ 	.word	0x00000a10


	//   ....[5]....
        /*00ac*/ 	.word	0x00000b80


	//   ....[6]....
        /*00b0*/ 	.word	0x00000d20


	//   ....[7]....
        /*00b4*/ 	.word	0x00000ee0


	//   ....[8]....
        /*00b8*/ 	.word	0x000022b0


	//   ....[9]....
        /*00bc*/ 	.word	0x000035e0


	//   ....[10]....
        /*00c0*/ 	.word	0x000037f0


	//   ....[11]....
        /*00c4*/ 	.word	0x00003820


	//   ....[12]....
        /*00c8*/ 	.word	0x000042d0


	//   ....[13]....
        /*00cc*/ 	.word	0x00004500


	//----- nvinfo : EIATTR_VRC_CTA_INIT_COUNT
	.align		4
.L_43:
        /*00d0*/ 	.byte	0x02, 0x4a
        /*00d2*/ 	.byte	0x80
	.zero		1


	//----- nvinfo : EIATTR_SYSCALL_OFFSETS
	.align		4
        /*00d4*/ 	.byte	0x04, 0x46
        /*00d6*/ 	.short	(.L_45 - .L_44)


	//   ....[0]....
.L_44:
        /*00d8*/ 	.word	0x00005a60


	//   ....[1]....
        /*00dc*/ 	.word	0x00005ba0


	//   ....[2]....
        /*00e0*/ 	.word	0x00006310


	//----- nvinfo : EIATTR_MBARRIER_INSTR_OFFSETS
	.align		4
.L_45:
        /*00e4*/ 	.byte	0x04, 0x39
        /*00e6*/ 	.short	(.L_47 - .L_46)


	//   ....[0]....
.L_46:
        /*00e8*/ 	.word	0x00000610
        /*00ec*/ 	.word	0x000000ff
        /*00f0*/ 	.word	0x00000000
        /*00f4*/ 	.short	0x0100
        /*00f6*/ 	.byte	0x06
	.zero		1


	//   ....[1]....
        /*00f8*/ 	.word	0x00000620
        /*00fc*/ 	.word	0x000000ff
        /*0100*/ 	.word	0x00000068
        /*0104*/ 	.short	0x0100
        /*0106*/ 	.byte	0x06
	.zero		1


	//   ....[2]....
        /*0108*/ 	.word	0x00000630
        /*010c*/ 	.word	0x000000ff
        /*0110*/ 	.word	0x00000008
        /*0114*/ 	.short	0x0100
        /*0116*/ 	.byte	0x06
	.zero		1


	//   ....[3]....
        /*0118*/ 	.word	0x00000640
        /*011c*/ 	.word	0x000000ff
        /*0120*/ 	.word	0x00000070
        /*0124*/ 	.short	0x0100
        /*0126*/ 	.byte	0x06
	.zero		1


	//   ....[4]....
        /*0128*/ 	.word	0x00000650
        /*012c*/ 	.word	0x000000ff
        /*0130*/ 	.word	0x00000010
        /*0134*/ 	.short	0x0100
        /*0136*/ 	.byte	0x06
	.zero		1


	//   ....[5]....
        /*0138*/ 	.word	0x00000660
        /*013c*/ 	.word	0x000000ff
        /*0140*/ 	.word	0x00000078
        /*0144*/ 	.short	0x0100
        /*0146*/ 	.byte	0x06
	.zero		1


	//   ....[6]....
        /*0148*/ 	.word	0x00000670
        /*014c*/ 	.word	0x000000ff
        /*0150*/ 	.word	0x00000018
        /*0154*/ 	.short	0x0100
        /*0156*/ 	.byte	0x06
	.zero		1


	//   ....[7]....
        /*0158*/ 	.word	0x00000680
        /*015c*/ 	.word	0x000000ff
        /*0160*/ 	.word	0x00000080
        /*0164*/ 	.short	0x0100
        /*0166*/ 	.byte	0x06
	.zero		1


	//   ....[8]....
        /*0168*/ 	.word	0x00000690
        /*016c*/ 	.word	0x000000ff
        /*0170*/ 	.word	0x00000020
        /*0174*/ 	.short	0x0100
        /*0176*/ 	.byte	0x06
	.zero		1


	//   ....[9]....
        /*0178*/ 	.word	0x000006a0
        /*017c*/ 	.word	0x000000ff
        /*0180*/ 	.word	0x00000088
        /*0184*/ 	.short	0x0100
        /*0186*/ 	.byte	0x06
	.zero		1


	//   ....[10]....
        /*0188*/ 	.word	0x000006b0
        /*018c*/ 	.word	0x000000ff
        /*0190*/ 	.word	0x00000028
        /*0194*/ 	.short	0x0100
        /*0196*/ 	.byte	0x06
	.zero		1


	//   ....[11]....
        /*0198*/ 	.word	0x000006c0
        /*019c*/ 	.word	0x000000ff
        /*01a0*/ 	.word	0x00000090
        /*01a4*/ 	.short	0x0100
        /*01a6*/ 	.byte	0x06
	.zero		1


	//   ....[12]....
        /*01a8*/ 	.word	0x000006d0
        /*01ac*/ 	.word	0x000000ff
        /*01b0*/ 	.word	0x00000030
        /*01b4*/ 	.short	0x0100
        /*01b6*/ 	.byte	0x06
	.zero		1


	//   ....[13]....
        /*01b8*/ 	.word	0x000006e0
        /*01bc*/ 	.word	0x000000ff
        /*01c0*/ 	.word	0x00000098
        /*01c4*/ 	.short	0x0100
        /*01c6*/ 	.byte	0x06
	.zero		1


	//   ....[14]....
        /*01c8*/ 	.word	0x000006f0
        /*01cc*/ 	.word	0x000000ff
        /*01d0*/ 	.word	0x00000038
        /*01d4*/ 	.short	0x0100
        /*01d6*/ 	.byte	0x06
	.zero		1


	//   ....[15]....
        /*01d8*/ 	.word	0x00000700
        /*01dc*/ 	.word	0x000000ff
        /*01e0*/ 	.word	0x000000a0
        /*01e4*/ 	.short	0x0100
        /*01e6*/ 	.byte	0x06
	.zero		1


	//   ....[16]....
        /*01e8*/ 	.word	0x00000710
        /*01ec*/ 	.word	0x000000ff
        /*01f0*/ 	.word	0x00000040
        /*01f4*/ 	.short	0x0100
        /*01f6*/ 	.byte	0x06
	.zero		1


	//   ....[17]....
        /*01f8*/ 	.word	0x00000720
        /*01fc*/ 	.word	0x000000ff
        /*0200*/ 	.word	0x000000a8
        /*0204*/ 	.short	0x0100
        /*0206*/ 	.byte	0x06
	.zero		1


	//   ....[18]....
        /*0208*/ 	.word	0x00000730
        /*020c*/ 	.word	0x000000ff
        /*0210*/ 	.word	0x00000048
        /*0214*/ 	.short	0x0100
        /*0216*/ 	.byte	0x06
	.zero		1


	//   ....[19]....
        /*0218*/ 	.word	0x00000740
        /*021c*/ 	.word	0x000000ff
        /*0220*/ 	.word	0x000000b0
        /*0224*/ 	.short	0x0100
        /*0226*/ 	.byte	0x06
	.zero		1


	//   ....[20]....
        /*0228*/ 	.word	0x00000750
        /*022c*/ 	.word	0x000000ff
        /*0230*/ 	.word	0x00000050
        /*0234*/ 	.short	0x0100
        /*0236*/ 	.byte	0x06
	.zero		1


	//   ....[21]....
        /*0238*/ 	.word	0x00000760
        /*023c*/ 	.word	0x000000ff
        /*0240*/ 	.word	0x000000b8
        /*0244*/ 	.short	0x0100
        /*0246*/ 	.byte	0x06
	.zero		1


	//   ....[22]....
        /*0248*/ 	.word	0x00000770
        /*024c*/ 	.word	0x000000ff
        /*0250*/ 	.word	0x00000058
        /*0254*/ 	.short	0x0100
        /*0256*/ 	.byte	0x06
	.zero		1


	//   ....[23]....
        /*0258*/ 	.word	0x00000780
        /*025c*/ 	.word	0x000000ff
        /*0260*/ 	.word	0x000000c0
        /*0264*/ 	.short	0x0100
        /*0266*/ 	.byte	0x06
	.zero		1


	//   ....[24]....
        /*0268*/ 	.word	0x00000790
        /*026c*/ 	.word	0x000000ff
        /*0270*/ 	.word	0x00000060
        /*0274*/ 	.short	0x0100
        /*0276*/ 	.byte	0x06
	.zero		1


	//   ....[25]....
        /*0278*/ 	.word	0x000007a0
        /*027c*/ 	.word	0x000000ff
        /*0280*/ 	.word	0x000000c8
        /*0284*/ 	.short	0x0100
        /*0286*/ 	.byte	0x06
	.zero		1


	//   ....[26]....
        /*0288*/ 	.word	0x000008e0
        /*028c*/ 	.word	0x000000ff
        /*0290*/ 	.word	0x000000d0
        /*0294*/ 	.short	0x0100
        /*0296*/ 	.byte	0x06
	.zero		1


	//   ....[27]....
        /*0298*/ 	.word	0x000008f0
        /*029c*/ 	.word	0x000000ff
        /*02a0*/ 	.word	0x000000d8
        /*02a4*/ 	.short	0x0100
        /*02a6*/ 	.byte	0x06
	.zero		1


	//   ....[28]....
        /*02a8*/ 	.word	0x000009e0
        /*02ac*/ 	.word	0x000000ff
        /*02b0*/ 	.word	0x000000e0
        /*02b4*/ 	.short	0x0100
        /*02b6*/ 	.byte	0x05
	.zero		1


	//   ....[29]....
        /*02b8*/ 	.word	0x000009f0
        /*02bc*/ 	.word	0x000000ff
        /*02c0*/ 	.word	0x000000e8
        /*02c4*/ 	.short	0x0100
        /*02c6*/ 	.byte	0x05
	.zero		1


	//   ....[30]....
        /*02c8*/ 	.word	0x00000b30
        /*02cc*/ 	.word	0x000000ff
        /*02d0*/ 	.word	0x000000f0
        /*02d4*/ 	.short	0x0100
        /*02d6*/ 	.byte	0x05
	.zero		1


	//   ....[31]....
        /*02d8*/ 	.word	0x00000b40
        /*02dc*/ 	.word	0x000000ff
        /*02e0*/ 	.word	0x00000100
        /*02e4*/ 	.short	0x0100
        /*02e6*/ 	.byte	0x05
	.zero		1


	//   ....[32]....
        /*02e8*/ 	.word	0x00000b50
        /*02ec*/ 	.word	0x000000ff
        /*02f0*/ 	.word	0x000000f8
        /*02f4*/ 	.short	0x0100
        /*02f6*/ 	.byte	0x05
	.zero		1


	//   ....[33]....
        /*02f8*/ 	.word	0x00000b60
        /*02fc*/ 	.word	0x000000ff
        /*0300*/ 	.word	0x00000108
        /*0304*/ 	.short	0x0100
        /*0306*/ 	.byte	0x05
	.zero		1


	//   ....[34]....
        /*0308*/ 	.word	0x00000c90
        /*030c*/ 	.word	0x000000ff
        /*0310*/ 	.word	0x00000110
        /*0314*/ 	.short	0x0100
        /*0316*/ 	.byte	0x06
	.zero		1


	//   ....[35]....
        /*0318*/ 	.word	0x00000ca0
        /*031c*/ 	.word	0x000000ff
        /*0320*/ 	.word	0x00000130
        /*0324*/ 	.short	0x0100
        /*0326*/ 	.byte	0x06
	.zero		1


	//   ....[36]....
        /*0328*/ 	.word	0x00000cb0
        /*032c*/ 	.word	0x000000ff
        /*0330*/ 	.word	0x00000118
        /*0334*/ 	.short	0x0100
        /*0336*/ 	.byte	0x06
	.zero		1


	//   ....[37]....
        /*0338*/ 	.word	0x00000cc0
        /*033c*/ 	.word	0x000000ff
        /*0340*/ 	.word	0x00000138
        /*0344*/ 	.short	0x0100
        /*0346*/ 	.byte	0x06
	.zero		1


	//   ....[38]....
        /*0348*/ 	.word	0x00000cd0
        /*034c*/ 	.word	0x000000ff
        /*0350*/ 	.word	0x00000120
        /*0354*/ 	.short	0x0100
        /*0356*/ 	.byte	0x06
	.zero		1


	//   ....[39]....
        /*0358*/ 	.word	0x00000ce0
        /*035c*/ 	.word	0x000000ff
        /*0360*/ 	.word	0x00000140
        /*0364*/ 	.short	0x0100
        /*0366*/ 	.byte	0x06
	.zero		1


	//   ....[40]....
        /*0368*/ 	.word	0x00000cf0
        /*036c*/ 	.word	0x000000ff
        /*0370*/ 	.word	0x00000128
        /*0374*/ 	.short	0x0100
        /*0376*/ 	.byte	0x06
	.zero		1


	//   ....[41]....
        /*0378*/ 	.word	0x00000d00
        /*037c*/ 	.word	0x000000ff
        /*0380*/ 	.word	0x00000148
        /*0384*/ 	.short	0x0100
        /*0386*/ 	.byte	0x06
	.zero		1


	//   ....[42]....
        /*0388*/ 	.word	0x00000df0
        /*038c*/ 	.word	0x000000ff
        /*0390*/ 	.word	0x00000150
        /*0394*/ 	.short	0x0100
        /*0396*/ 	.byte	0x05
	.zero		1


	//   ....[43]....
        /*0398*/ 	.word	0x00000e00
        /*039c*/ 	.word	0x000000ff
        /*03a0*/ 	.word	0x00000160
        /*03a4*/ 	.short	0x0100
        /*03a6*/ 	.byte	0x05
	.zero		1


	//   ....[44]....
        /*03a8*/ 	.word	0x00000e10
        /*03ac*/ 	.word	0x000000ff
        /*03b0*/ 	.word	0x00000158
        /*03b4*/ 	.short	0x0100
        /*03b6*/ 	.byte	0x05
	.zero		1


	//   ....[45]....
        /*03b8*/ 	.word	0x00000e20
        /*03bc*/ 	.word	0x000000ff
        /*03c0*/ 	.word	0x00000168
        /*03c4*/ 	.short	0x0100
        /*03c6*/ 	.byte	0x05
	.zero		1


	//   ....[46]....
        /*03c8*/ 	.word	0x00001ae0
        /*03cc*/ 	.word	0x00000000
        /*03d0*/ 	.word	0x00000160
        /*03d4*/ 	.short	0x010a
        /*03d6*/ 	.byte	0xff
	.zero		1


	//   ....[47]....
        /*03d8*/ 	.word	0x00001b10
        /*03dc*/ 	.word	0x00000000
        /*03e0*/ 	.word	0x00000150
        /*03e4*/ 	.short	0x0101
        /*03e6*/ 	.byte	0xff
	.zero		1


	//   ....[48]....
        /*03e8*/ 	.word	0x00001bf0
        /*03ec*/ 	.word	0x000000ff
        /*03f0*/ 	.word	0x00000068
        /*03f4*/ 	.short	0x010a
        /*03f6*/ 	.byte	0x04
	.zero		1


	//   ....[49]....
        /*03f8*/ 	.word	0x00001c70
        /*03fc*/ 	.word	0x000000ff
        /*0400*/ 	.word	0x00000068
        /*0404*/ 	.short	0x010a
        /*0406*/ 	.byte	0x21
	.zero		1


	//   ....[50]....
        /*0408*/ 	.word	0x00001e00
        /*040c*/ 	.word	0x000000ff
        /*0410*/ 	.word	0x00000068
        /*0414*/ 	.short	0x010a
        /*0416*/ 	.byte	0x05
	.zero		1


	//   ....[51]....
        /*0418*/ 	.word	0x00001f40
        /*041c*/ 	.word	0x000000ff
        /*0420*/ 	.word	0x000000e8
        /*0424*/ 	.short	0x0101
        /*0426*/ 	.byte	0x1a
	.zero		1


	//   ....[52]....
        /*0428*/ 	.word	0x00001f60
        /*042c*/ 	.word	0x000000ff
        /*0430*/ 	.word	0x00000068
        /*0434*/ 	.short	0x010a
        /*0436*/ 	.byte	0x04
	.zero		1


	//   ....[53]....
        /*0438*/ 	.word	0x00001fe0
        /*043c*/ 	.word	0x000000ff
        /*0440*/ 	.word	0x00000068
        /*0444*/ 	.short	0x010a
        /*0446*/ 	.byte	0x11
	.zero		1


	//   ....[54]....
        /*0448*/ 	.word	0x00002170
        /*044c*/ 	.word	0x000000ff
        /*0450*/ 	.word	0x00000068
        /*0454*/ 	.short	0x010a
        /*0456*/ 	.byte	0x04
	.zero		1


	//   ....[55]....
        /*0458*/ 	.word	0x000022e0
        /*045c*/ 	.word	0x00000003
        /*0460*/ 	.word	0x000000f0
        /*0464*/ 	.short	0x010a
        /*0466*/ 	.byte	0xff
	.zero		1


	//   ....[56]....
        /*0468*/ 	.word	0x00002430
        /*046c*/ 	.word	0x00000000
        /*0470*/ 	.word	0x00000000
        /*0474*/ 	.short	0x0101
        /*0476*/ 	.byte	0xff
	.zero		1


	//   ....[57]....
        /*0478*/ 	.word	0x00002950
        /*047c*/ 	.word	0x000000ff
        /*0480*/ 	.word	0x00000000
        /*0484*/ 	.short	0x010a
        /*0486*/ 	.byte	0x04
	.zero		1


	//   ....[58]....
        /*0488*/ 	.word	0x000029e0
        /*048c*/ 	.word	0x000000ff
        /*0490*/ 	.word	0x00000000
        /*0494*/ 	.short	0x010a
        /*0496*/ 	.byte	0x04
	.zero		1


	//   ....[59]....
        /*0498*/ 	.word	0x00002a70
        /*049c*/ 	.word	0x000000ff
        /*04a0*/ 	.word	0x00000000
        /*04a4*/ 	.short	0x010a
        /*04a6*/ 	.byte	0x04
	.zero		1


	//   ....[60]....
        /*04a8*/ 	.word	0x00002b00
        /*04ac*/ 	.word	0x000000ff
        /*04b0*/ 	.word	0x00000000
        /*04b4*/ 	.short	0x010a
        /*04b6*/ 	.byte	0x04
	.zero		1


	//   ....[61]....
        /*04b8*/ 	.word	0x00002b90
        /*04bc*/ 	.word	0x000000ff
        /*04c0*/ 	.word	0x00000000
        /*04c4*/ 	.short	0x010a
        /*04c6*/ 	.byte	0x04
	.zero		1


	//   ....[62]....
        /*04c8*/ 	.word	0x00002c20
        /*04cc*/ 	.word	0x000000ff
        /*04d0*/ 	.word	0x00000000
        /*04d4*/ 	.short	0x010a
        /*04d6*/ 	.byte	0x04
	.zero		1


	//   ....[63]....
        /*04d8*/ 	.word	0x00002cb0
        /*04dc*/ 	.word	0x000000ff
        /*04e0*/ 	.word	0x00000000
        /*04e4*/ 	.short	0x010a
        /*04e6*/ 	.byte	0x04
	.zero		1


	//   ....[64]....
        /*04e8*/ 	.word	0x00002d40
        /*04ec*/ 	.word	0x000000ff
        /*04f0*/ 	.word	0x00000000
        /*04f4*/ 	.short	0x010a
        /*04f6*/ 	.byte	0x04
	.zero		1


	//   ....[65]....
        /*04f8*/ 	.word	0x00002dd0
        /*04fc*/ 	.word	0x000000ff
        /*0500*/ 	.word	0x00000000
        /*0504*/ 	.short	0x010a
        /*0506*/ 	.byte	0x04
	.zero		1


	//   ....[66]....
        /*0508*/ 	.word	0x00002e60
        /*050c*/ 	.word	0x000000ff
        /*0510*/ 	.word	0x00000000
        /*0514*/ 	.short	0x010a
        /*0516*/ 	.byte	0x04
	.zero		1


	//   ....[67]....
        /*0518*/ 	.word	0x00002ef0
        /*051c*/ 	.word	0x000000ff
        /*0520*/ 	.word	0x00000000
        /*0524*/ 	.short	0x010a
        /*0526*/ 	.byte	0x04
	.zero		1


	//   ....[68]....
        /*0528*/ 	.word	0x00002f80
        /*052c*/ 	.word	0x000000ff
        /*0530*/ 	.word	0x00000000
        /*0534*/ 	.short	0x010a
        /*0536*/ 	.byte	0x04
	.zero		1


	//   ....[69]....
        /*0538*/ 	.word	0x00003020
        /*053c*/ 	.word	0x00000000
        /*0540*/ 	.word	0x00000000
        /*0544*/ 	.short	0x010a
        /*0546*/ 	.byte	0xff
	.zero		1


	//   ....[70]....
        /*0548*/ 	.word	0x00003140
        /*054c*/ 	.word	0x00000002
        /*0550*/ 	.word	0x00000150
        /*0554*/ 	.short	0x010a
        /*0556*/ 	.byte	0xff
	.zero		1


	//   ....[71]....
        /*0558*/ 	.word	0x000031b0
        /*055c*/ 	.word	0x00000002
        /*0560*/ 	.word	0x00000000
        /*0564*/ 	.short	0x0101
        /*0566*/ 	.byte	0xff
	.zero		1


	//   ....[72]....
        /*0568*/ 	.word	0x000031d0
        /*056c*/ 	.word	0x000000ff
        /*0570*/ 	.word	0x00000100
        /*0574*/ 	.short	0x010a
        /*0576*/ 	.byte	0x05
	.zero		1


	//   ....[73]....
        /*0578*/ 	.word	0x000032f0
        /*057c*/ 	.word	0x00000002
        /*0580*/ 	.word	0x000000f0
        /*0584*/ 	.short	0x010a
        /*0586*/ 	.byte	0xff
	.zero		1


	//   ....[74]....
        /*0588*/ 	.word	0x000033f0
        /*058c*/ 	.word	0x00000002
        /*0590*/ 	.word	0x00000000
        /*0594*/ 	.short	0x0101
        /*0596*/ 	.byte	0xff
	.zero		1


	//   ....[75]....
        /*0598*/ 	.word	0x00003480
        /*059c*/ 	.word	0x000000ff
        /*05a0*/ 	.word	0x00000100
        /*05a4*/ 	.short	0x0106
        /*05a6*/ 	.byte	0x05
	.zero		1


	//   ....[76]....
        /*05a8*/ 	.word	0x000034a0
        /*05ac*/ 	.word	0x000000ff
        /*05b0*/ 	.word	0x00000100
        /*05b4*/ 	.short	0x010a
        /*05b6*/ 	.byte	0x05
	.zero		1


	//   ....[77]....
        /*05b8*/ 	.word	0x00003530
        /*05bc*/ 	.word	0x000000ff
        /*05c0*/ 	.word	0x00000100
        /*05c4*/ 	.short	0x0106
        /*05c6*/ 	.byte	0x04
	.zero		1


	//   ....[78]....
        /*05c8*/ 	.word	0x00003570
        /*05cc*/ 	.word	0x00000000
        /*05d0*/ 	.word	0x00000100
        /*05d4*/ 	.short	0x010a
        /*05d6*/ 	.byte	0xff
	.zero		1


	//   ....[79]....
        /*05d8*/ 	.word	0x00003ac0
        /*05dc*/ 	.word	0x00000000
        /*05e0*/ 	.word	0x000000f0
        /*05e4*/ 	.short	0x010a
        /*05e6*/ 	.byte	0xff
	.zero		1


	//   ....[80]....
        /*05e8*/ 	.word	0x00003bc0
        /*05ec*/ 	.word	0x00000003
        /*05f0*/ 	.word	0x00000000
        /*05f4*/ 	.short	0x0101
        /*05f6*/ 	.byte	0xff
	.zero		1


	//   ....[81]....
        /*05f8*/ 	.word	0x00003bd0
        /*05fc*/ 	.word	0x000000ff
        /*0600*/ 	.word	0x00000000
        /*0604*/ 	.short	0x010a
        /*0606*/ 	.byte	0x06
	.zero		1


	//   ....[82]....
        /*0608*/ 	.word	0x00003c40
        /*060c*/ 	.word	0x000000ff
        /*0610*/ 	.word	0x00000130
        /*0614*/ 	.short	0x010a
        /*0616*/ 	.byte	0x07
	.zero		1


	//   ....[83]....
        /*0618*/ 	.word	0x00003d20
        /*061c*/ 	.word	0x000000ff
        /*0620*/ 	.word	0x00000000
        /*0624*/ 	.short	0x010a
        /*0626*/ 	.byte	0x06
	.zero		1


	//   ....[84]....
        /*0628*/ 	.word	0x00003e50
        /*062c*/ 	.word	0x000000ff
        /*0630*/ 	.word	0x00000000
        /*0634*/ 	.short	0x010a
        /*0636*/ 	.byte	0x1a
	.zero		1


	//   ....[85]....
        /*0638*/ 	.word	0x00004100
        /*063c*/ 	.word	0x000000ff
        /*0640*/ 	.word	0x00000000
        /*0644*/ 	.short	0x010a
        /*0646*/ 	.byte	0x06
	.zero		1


	//   ....[86]....
        /*0648*/ 	.word	0x00004190
        /*064c*/ 	.word	0x000000ff
        /*0650*/ 	.word	0x00000000
        /*0654*/ 	.short	0x010a
        /*0656*/ 	.byte	0x06
	.zero		1


	//   ....[87]....
        /*0658*/ 	.word	0x00004220
        /*065c*/ 	.word	0x000000ff
        /*0660*/ 	.word	0x00000000
        /*0664*/ 	.short	0x010a
        /*0666*/ 	.byte	0x06
	.zero		1


	//   ....[88]....
        /*0668*/ 	.word	0x000042b0
        /*066c*/ 	.word	0x000000ff
        /*0670*/ 	.word	0x00000000
        /*0674*/ 	.short	0x010a
        /*0676*/ 	.byte	0x07
	.zero		1


	//   ....[89]....
        /*0678*/ 	.word	0x00004740
        /*067c*/ 	.word	0x00000007
        /*0680*/ 	.word	0x000000f0
        /*0684*/ 	.short	0x010a
        /*0686*/ 	.byte	0xff
	.zero		1


	//   ....[90]....
        /*0688*/ 	.word	0x000048b0
        /*068c*/ 	.word	0x00000000
        /*0690*/ 	.word	0x00000000
        /*0694*/ 	.short	0x0101
        /*0696*/ 	.byte	0xff
	.zero		1


	//   ....[91]....
        /*0698*/ 	.word	0x00004cc0
        /*069c*/ 	.word	0x000000ff
        /*06a0*/ 	.word	0x000000e8
        /*06a4*/ 	.short	0x010a
        /*06a6*/ 	.byte	0x13
	.zero		1


	//   ....[92]....
        /*06a8*/ 	.word	0x00004e30
        /*06ac*/ 	.word	0x000000ff
        /*06b0*/ 	.word	0x000000d8
        /*06b4*/ 	.short	0x010a
        /*06b6*/ 	.byte	0x13
	.zero		1


	//   ....[93]....
        /*06b8*/ 	.word	0x00005040
        /*06bc*/ 	.word	0x000000ff
        /*06c0*/ 	.word	0x000000d0
        /*06c4*/ 	.short	0x010b
        /*06c6*/ 	.byte	0x13
	.zero		1


	//   ....[94]....
        /*06c8*/ 	.word	0x00005050
        /*06cc*/ 	.word	0x000000ff
        /*06d0*/ 	.word	0x00000000
        /*06d4*/ 	.short	0x0101
        /*06d6*/ 	.byte	0x36
	.zero		1


	//   ....[95]....
        /*06d8*/ 	.word	0x00005090
        /*06dc*/ 	.word	0x00000000
        /*06e0*/ 	.word	0x000000d8
        /*06e4*/ 	.short	0x010a
        /*06e6*/ 	.byte	0xff
	.zero		1


	//   ....[96]....
        /*06e8*/ 	.word	0x000053c0
        /*06ec*/ 	.word	0x00000003
        /*06f0*/ 	.word	0x000000f0
        /*06f4*/ 	.short	0x010a
        /*06f6*/ 	.byte	0xff
	.zero		1


	//   ....[97]....
        /*06f8*/ 	.word	0x00005540
        /*06fc*/ 	.word	0x00000000
        /*0700*/ 	.word	0x00000000
        /*0704*/ 	.short	0x0101
        /*0706*/ 	.byte	0xff
	.zero		1


	//   ....[98]....
        /*0708*/ 	.word	0x00005ef0
        /*070c*/ 	.word	0x000000ff
        /*0710*/ 	.word	0x000000d0
        /*0714*/ 	.short	0x010a
        /*0716*/ 	.byte	0x39
	.zero		1


	//   ....[99]....
        /*0718*/ 	.word	0x00005f00
        /*071c*/ 	.word	0x00000010
        /*0720*/ 	.word	0x00000110
        /*0724*/ 	.short	0x010a
        /*0726*/ 	.byte	0xff
	.zero		1


	//   ....[100]....
        /*0728*/ 	.word	0x000060b0
        /*072c*/ 	.word	0x000000ff
        /*0730*/ 	.word	0x000000d0
        /*0734*/ 	.short	0x010a
        /*0736*/ 	.byte	0x39
	.zero		1


	//   ....[101]....
        /*0738*/ 	.word	0x00006190
        /*073c*/ 	.word	0x000000ff
        /*0740*/ 	.word	0x00000000
        /*0744*/ 	.short	0x0101
        /*0746*/ 	.byte	0x04
	.zero		1


	//   ....[102]....
        /*0748*/ 	.word	0x000061f0
        /*074c*/ 	.word	0x00000010
        /*0750*/ 	.word	0x00000110
        /*0754*/ 	.short	0x010a
        /*0756*/ 	.byte	0xff
	.zero		1


	//   ....[103]....
        /*0758*/ 	.word	0x000064b0
        /*075c*/ 	.word	0x000000ff
        /*0760*/ 	.word	0x00000000
        /*0764*/ 	.short	0x0101
        /*0766*/ 	.byte	0x05
	.zero		1


	//   ....[104]....
        /*0768*/ 	.word	0x00006eb0
        /*076c*/ 	.word	0x00000000
        /*0770*/ 	.word	0x00000160
        /*0774*/ 	.short	0x010a
        /*0776*/ 	.byte	0xff
	.zero		1


	//   ....[105]....
        /*0778*/ 	.word	0x00006f10
        /*077c*/ 	.word	0x00000000
        /*0780*/ 	.word	0x00000068
        /*0784*/ 	.short	0x010a
        /*0786*/ 	.byte	0xff
	.zero		1


	//   ....[106]....
        /*0788*/ 	.word	0x00006f70
        /*078c*/ 	.word	0x00000000
        /*0790*/ 	.word	0x00000068
        /*0794*/ 	.short	0x010a
        /*0796*/ 	.byte	0xff
	.zero		1


	//   ....[107]....
        /*0798*/ 	.word	0x00006fc0
        /*079c*/ 	.word	0x00000003
        /*07a0*/ 	.word	0x000000f0
        /*07a4*/ 	.short	0x010a
        /*07a6*/ 	.byte	0xff
	.zero		1


	//   ....[108]....
        /*07a8*/ 	.word	0x00007020
        /*07ac*/ 	.word	0x00000000
        /*07b0*/ 	.word	0x00000000
        /*07b4*/ 	.short	0x010a
        /*07b6*/ 	.byte	0xff
	.zero		1


	//   ....[109]....
        /*07b8*/ 	.word	0x00007080
        /*07bc*/ 	.word	0x00000000
        /*07c0*/ 	.word	0x00000000
        /*07c4*/ 	.short	0x010a
        /*07c6*/ 	.byte	0xff
	.zero		1


	//   ....[110]....
        /*07c8*/ 	.word	0x000070e0
        /*07cc*/ 	.word	0x00000000
        /*07d0*/ 	.word	0x00000000
        /*07d4*/ 	.short	0x010a
        /*07d6*/ 	.byte	0xff
	.zero		1


	//   ....[111]....
        /*07d8*/ 	.word	0x00007140
        /*07dc*/ 	.word	0x00000000
        /*07e0*/ 	.word	0x00000000
        /*07e4*/ 	.short	0x010a
        /*07e6*/ 	.byte	0xff
	.zero		1


	//   ....[112]....
        /*07e8*/ 	.word	0x000071a0
        /*07ec*/ 	.word	0x00000000
        /*07f0*/ 	.word	0x00000000
        /*07f4*/ 	.short	0x010a
        /*07f6*/ 	.byte	0xff
	.zero		1


	//   ....[113]....
        /*07f8*/ 	.word	0x00007200
        /*07fc*/ 	.word	0x00000000
        /*0800*/ 	.word	0x00000000
        /*0804*/ 	.short	0x010a
        /*0806*/ 	.byte	0xff
	.zero		1


	//   ....[114]....
        /*0808*/ 	.word	0x00007260
        /*080c*/ 	.word	0x00000000
        /*0810*/ 	.word	0x00000000
        /*0814*/ 	.short	0x010a
        /*0816*/ 	.byte	0xff
	.zero		1


	//   ....[115]....
        /*0818*/ 	.word	0x000072c0
        /*081c*/ 	.word	0x00000000
        /*0820*/ 	.word	0x00000000
        /*0824*/ 	.short	0x010a
        /*0826*/ 	.byte	0xff
	.zero		1


	//   ....[116]....
        /*0828*/ 	.word	0x00007320
        /*082c*/ 	.word	0x00000000
        /*0830*/ 	.word	0x00000000
        /*0834*/ 	.short	0x010a
        /*0836*/ 	.byte	0xff
	.zero		1


	//   ....[117]....
        /*0838*/ 	.word	0x00007380
        /*083c*/ 	.word	0x00000000
        /*0840*/ 	.word	0x00000000
        /*0844*/ 	.short	0x010a
        /*0846*/ 	.byte	0xff
	.zero		1


	//   ....[118]....
        /*0848*/ 	.word	0x000073e0
        /*084c*/ 	.word	0x00000000
        /*0850*/ 	.word	0x00000000
        /*0854*/ 	.short	0x010a
        /*0856*/ 	.byte	0xff
	.zero		1


	//   ....[119]....
        /*0858*/ 	.word	0x00007440
        /*085c*/ 	.word	0x00000000
        /*0860*/ 	.word	0x00000000
        /*0864*/ 	.short	0x010a
        /*0866*/ 	.byte	0xff
	.zero		1


	//   ....[120]....
        /*0868*/ 	.word	0x00007490
        /*086c*/ 	.word	0x00000002
        /*0870*/ 	.word	0x00000150
        /*0874*/ 	.short	0x010a
        /*0876*/ 	.byte	0xff
	.zero		1


	//   ....[121]....
        /*0878*/ 	.word	0x000074f0
        /*087c*/ 	.word	0x00000002
        /*0880*/ 	.word	0x00000100
        /*0884*/ 	.short	0x010a
        /*0886*/ 	.byte	0xff
	.zero		1


	//   ....[122]....
        /*0888*/ 	.word	0x00007540
        /*088c*/ 	.word	0x00000002
        /*0890*/ 	.word	0x000000f0
        /*0894*/ 	.short	0x010a
        /*0896*/ 	.byte	0xff
	.zero		1


	//   ....[123]....
        /*0898*/ 	.word	0x000075a0
        /*089c*/ 	.word	0x00000000
        /*08a0*/ 	.word	0x00000100
        /*08a4*/ 	.short	0x010a
        /*08a6*/ 	.byte	0xff
	.zero		1


	//   ....[124]....
        /*08a8*/ 	.word	0x000075f0
        /*08ac*/ 	.word	0x00000000
        /*08b0*/ 	.word	0x000000f0
        /*08b4*/ 	.short	0x010a
        /*08b6*/ 	.byte	0xff
	.zero		1


	//   ....[125]....
        /*08b8*/ 	.word	0x00007650
        /*08bc*/ 	.word	0x00000002
        /*08c0*/ 	.word	0x00000130
        /*08c4*/ 	.short	0x010a
        /*08c6*/ 	.byte	0xff
	.zero		1


	//   ....[126]....
        /*08c8*/ 	.word	0x000076b0
        /*08cc*/ 	.word	0x00000000
        /*08d0*/ 	.word	0x00000000
        /*08d4*/ 	.short	0x010a
        /*08d6*/ 	.byte	0xff
	.zero		1


	//   ....[127]....
        /*08d8*/ 	.word	0x00007710
        /*08dc*/ 	.word	0x00000000
        /*08e0*/ 	.word	0x00000000
        /*08e4*/ 	.short	0x010a
        /*08e6*/ 	.byte	0xff
	.zero		1


	//   ....[128]....
        /*08e8*/ 	.word	0x00007770
        /*08ec*/ 	.word	0x00000000
        /*08f0*/ 	.word	0x00000000
        /*08f4*/ 	.short	0x010a
        /*08f6*/ 	.byte	0xff
	.zero		1


	//   ....[129]....
        /*08f8*/ 	.word	0x000077d0
        /*08fc*/ 	.word	0x00000000
        /*0900*/ 	.word	0x00000000
        /*0904*/ 	.short	0x010a
        /*0906*/ 	.byte	0xff
	.zero		1


	//   ....[130]....
        /*0908*/ 	.word	0x00007830
        /*090c*/ 	.word	0x00000000
        /*0910*/ 	.word	0x00000000
        /*0914*/ 	.short	0x010a
        /*0916*/ 	.byte	0xff
	.zero		1


	//   ....[131]....
        /*0918*/ 	.word	0x00007880
        /*091c*/ 	.word	0x00000007
        /*0920*/ 	.word	0x000000f0
        /*0924*/ 	.short	0x010a
        /*0926*/ 	.byte	0xff
	.zero		1


	//   ....[132]....
        /*0928*/ 	.word	0x000078e0
        /*092c*/ 	.word	0x00000000
        /*0930*/ 	.word	0x000000e8
        /*0934*/ 	.short	0x010a
        /*0936*/ 	.byte	0xff
	.zero		1


	//   ....[133]....
        /*0938*/ 	.word	0x00007940
        /*093c*/ 	.word	0x00000000
        /*0940*/ 	.word	0x000000d8
        /*0944*/ 	.short	0x010a
        /*0946*/ 	.byte	0xff
	.zero		1


	//   ....[134]....
        /*0948*/ 	.word	0x00007990
        /*094c*/ 	.word	0x00000003
        /*0950*/ 	.word	0x000000f0
        /*0954*/ 	.short	0x010a
        /*0956*/ 	.byte	0xff
	.zero		1


	//   ....[135]....
        /*0958*/ 	.word	0x000079f0
        /*095c*/ 	.word	0x00000000
        /*0960*/ 	.word	0x000000d0
        /*0964*/ 	.short	0x010a
        /*0966*/ 	.byte	0xff
	.zero		1


	//   ....[136]....
        /*0968*/ 	.word	0x00007a40
        /*096c*/ 	.word	0x00000010
        /*0970*/ 	.word	0x00000110
        /*0974*/ 	.short	0x010a
        /*0976*/ 	.byte	0xff
	.zero		1


	//----- nvinfo : EIATTR_NUM_MBARRIERS
	.align		4
.L_47:
        /*0978*/ 	.byte	0x03, 0x38
        /*097a*/ 	.short	0x002e


	//----- nvinfo : EIATTR_EXIT_INSTR_OFFSETS
	.align		4
        /*097c*/ 	.byte	0x04, 0x1c
        /*097e*/ 	.short	(.L_49 - .L_48)


	//   ....[0]....
.L_48:
        /*0980*/ 	.word	0x00003050


	//   ....[1]....
        /*0984*/ 	.word	0x00003540


	//   ....[2]....
        /*0988*/ 	.word	0x000035a0


	//   ....[3]....
        /*098c*/ 	.word	0x00004510


	//   ....[4]....
        /*0990*/ 	.word	0x000050c0


	//   ....[5]....
        /*0994*/ 	.word	0x00005100


	//   ....[6]....
        /*0998*/ 	.word	0x00006ea0


	//----- nvinfo : EIATTR_MAX_THREADS
	.align		4
.L_49:
        /*099c*/ 	.byte	0x04, 0x05
        /*099e*/ 	.short	(.L_51 - .L_50)
.L_50:
        /*09a0*/ 	.word	0x00000100
        /*09a4*/ 	.word	0x00000001
        /*09a8*/ 	.word	0x00000001


	//----- nvinfo : EIATTR_CRS_STACK_SIZE
	.align		4
.L_51:
        /*09ac*/ 	.byte	0x04, 0x1e
        /*09ae*/ 	.short	(.L_53 - .L_52)
.L_52:
        /*09b0*/ 	.word	0x00000000


	//----- nvinfo : EIATTR_CBANK_PARAM_SIZE
	.align		4
.L_53:
        /*09b4*/ 	.byte	0x03, 0x19
        /*09b6*/ 	.short	0x0800


	//----- nvinfo : EIATTR_PARAM_CBANK
	.align		4
        /*09b8*/ 	.byte	0x04, 0x0a
        /*09ba*/ 	.short	(.L_55 - .L_54)
	.align		4
.L_54:
        /*09bc*/ 	.word	index@(.nv.constant0._ZN7cutlass13device_kernelINS_4gemm6kernel13GemmUniversalIN4cute5tupleIJiiiiEEENS1_10collective13CollectiveMmaINS1_35MainloopSm100TmaUmmaWarpSpecializedILi13ELi2ELi4ENS5_IJNS4_1CILi2EEENSA_ILi4EEENSA_ILi1EEEEEEEENS5_IJNSA_ILi64EEESG_NSA_ILi128EEEEEEaNS5_IJlSD_lEEEaSJ_NS4_8TiledMMAINS4_8MMA_AtomIJNS4_15SM100_MMA_S8_SSIaaiLi64ELi64ELNS4_4UMMA5MajorE0ELSO_0ELNSN_8SaturateE0EEEEEENS4_6LayoutINS5_IJSD_SD_SD_EEENS5_IJNSA_ILi0EEESU_SU_EEEEENS5_IJNS4_10UnderscoreESX_SX_EEEEENS4_23SM90_TMA_LOAD_MULTICASTENS4_14ComposedLayoutINS4_7SwizzleILi3ELi4ELi3EEENS4_18smem_ptr_flag_bitsILi8EEENSS_INS5_IJNSA_ILi8EEESH_EEENS5_IJSH_SD_EEEEEEEvNS4_8identityES10_S1A_vS1B_EENS_8epilogue10collective18CollectiveEpilogueINS1D_23Sm100TmaWarpSpecializedILi1ELi1ELi32ELb0ELb0EEEJSI_NS5_IJNSS_ISG_SD_EES1I_EEEaSJ_aSJ_NS1D_6fusion15FusionCallbacksIS1H_NS1K_17LinearCombinationIaiaiLNS_15FloatRoundStyleE2EEESI_S1J_JEEENS4_5SM1004TMEM4LOAD26SM100_TMEM_LOAD_16dp32b32xENS4_13SM90_TMA_LOADENS11_INS12_ILi2ELi4ELi3EEES15_NSS_INS5_IJS16_SG_EEENS5_IJSG_SD_EEEEEEENS4_39AutoVectorizingCopyWithAssumedAlignmentILi128EEENS4_14SM90_TMA_STOREES1Z_S21_S21_EEEvvEEEEvNT_6ParamsE)
        /*09c0*/ 	.short	0x0380
        /*09c2*/ 	.short	0x0800


	//----- nvinfo : EIATTR_SW_WAR
	.align		4
.L_55:
        /*09c4*/ 	.byte	0x04, 0x36
        /*09c6*/ 	.short	(.L_57 - .L_56)
.L_56:
        /*09c8*/ 	.word	0x00000008
.L_57:


//--------------------- .nv.callgraph             --------------------------
	.section	.nv.callgraph,"",@"SHT_CUDA_CALLGRAPH"
	.align	4
	.sectionentsize	8
	.align		4
        /*0000*/ 	.word	0x00000000
	.align		4
        /*0004*/ 	.word	0xffffffff
	.align		4
        /*0008*/ 	.word	index@(_ZN7cutlass13device_kernelINS_4gemm6kernel13GemmUniversalIN4cute5tupleIJiiiiEEENS1_10collective13CollectiveMmaINS1_35MainloopSm100TmaUmmaWarpSpecializedILi13ELi2ELi4ENS5_IJNS4_1CILi2EEENSA_ILi4EEENSA_ILi1EEEEEEEENS5_IJNSA_ILi64EEESG_NSA_ILi128EEEEEEaNS5_IJlSD_lEEEaSJ_NS4_8TiledMMAINS4_8MMA_AtomIJNS4_15SM100_MMA_S8_SSIaaiLi64ELi64ELNS4_4UMMA5MajorE0ELSO_0ELNSN_8SaturateE0EEEEEENS4_6LayoutINS5_IJSD_SD_SD_EEENS5_IJNSA_ILi0EEESU_SU_EEEEENS5_IJNS4_10UnderscoreESX_SX_EEEEENS4_23SM90_TMA_LOAD_MULTICASTENS4_14ComposedLayoutINS4_7SwizzleILi3ELi4ELi3EEENS4_18smem_ptr_flag_bitsILi8EEENSS_INS5_IJNSA_ILi8EEESH_EEENS5_IJSH_SD_EEEEEEEvNS4_8identityES10_S1A_vS1B_EENS_8epilogue10collective18CollectiveEpilogueINS1D_23Sm100TmaWarpSpecializedILi1ELi1ELi32ELb0ELb0EEEJSI_NS5_IJNSS_ISG_SD_EES1I_EEEaSJ_aSJ_NS1D_6fusion15FusionCallbacksIS1H_NS1K_17LinearCombinationIaiaiLNS_15FloatRoundStyleE2EEESI_S1J_JEEENS4_5SM1004TMEM4LOAD26SM100_TMEM_LOAD_16dp32b32xENS4_13SM90_TMA_LOADENS11_INS12_ILi2ELi4ELi3EEES15_NSS_INS5_IJS16_SG_EEENS5_IJSG_SD_EEEEEEENS4_39AutoVectorizingCopyWithAssumedAlignmentILi128EEENS4_14SM90_TMA_STOREES1Z_S21_S21_EEEvvEEEEvNT_6ParamsE)
	.align		4
        /*000c*/ 	.word	index@(__assertfail)
	.align		4
        /*0010*/ 	.word	0x00000000
	.align		4
        /*0014*/ 	.word	0xfffffffe
	.align		4
        /*0018*/ 	.word	0x00000000
	.align		4
        /*001c*/ 	.word	0xfffffffd
	.align		4
        /*0020*/ 	.word	0x00000000
	.align		4
        /*0024*/ 	.word	0xfffffffc


//--------------------- .nv.constant4             --------------------------
	.section	.nv.constant4,"a",@progbits
	.align	8
	.align		8
.nv.constant4:
        /*0000*/ 	.dword	__assertfail
	.align		8
        /*0008*/ 	.dword	__unnamed_1
	.align		8
        /*0010*/ 	.dword	__unnamed_2
	.align		8
        /*0018*/ 	.dword	_ZN40_INTERNAL_4d6fc597_4_k_cu_29cc0983_280814cuda3std3__45__cpo5beginE
	.align		8
        /*0020*/ 	.dword	_ZN40_INTERNAL_4d6fc597_4_k_cu_29cc0983_280814cuda3std3__45__cpo3endE
	.align		8
        /*0028*/ 	.dword	_ZN40_INTERNAL_4d6fc597_4_k_cu_29cc0983_280814cuda3std3__45__cpo6cbeginE
	.align		8
        /*0030*/ 	.dword	_ZN40_INTERNAL_4d6fc597_4_k_cu_29cc0983_280814cuda3std3__45__cpo4cendE
	.align		8
        /*0038*/ 	.dword	_ZN40_INTERNAL_4d6fc597_4_k_cu_29cc0983_280814cuda3std3__442_GLOBAL__N__4d6fc597_4_k_cu_29cc0983_280816ignoreE
	.align		8
        /*0040*/ 	.dword	_ZN40_INTERNAL_4d6fc597_4_k_cu_29cc0983_280814cuda3std3__419piecewise_constructE
	.align		8
        /*0048*/ 	.dword	_ZN40_INTERNAL_4d6fc597_4_k_cu_29cc0983_280814cuda3std3__48in_placeE
	.align		8
        /*0050*/ 	.dword	_ZN40_INTERNAL_4d6fc597_4_k_cu_29cc0983_280814cuda3std6ranges3__45__cpo4swapE
	.align		8
        /*0058*/ 	.dword	_ZN40_INTERNAL_4d6fc597_4_k_cu_29cc0983_280814cuda3std6ranges3__45__cpo9iter_moveE
	.align		8
        /*0060*/ 	.dword	_ZN40_INTERNAL_4d6fc597_4_k_cu_29cc0983_280814cute7productE
	.align		8
        /*0068*/ 	.dword	_ZN40_INTERNAL_4d6fc597_4_k_cu_29cc0983_280814cute1_E
	.align		8
        /*0070*/ 	.dword	$str$25
	.align		8
        /*0078*/ 	.dword	$str$26
	.align		8
        /*0080*/ 	.dword	$str$27
	.align		8
        /*0088*/ 	.dword	$str$28


//--------------------- .text._ZN7cutlass13device_kernelINS_4gemm6kernel13GemmUniversalIN4cute5tupleIJiiiiEEENS1_10collective13CollectiveMmaINS1_35MainloopSm100TmaUmmaWarpSpecializedILi13ELi2ELi4ENS5_IJNS4_1CILi2EEENSA_ILi4EEENSA_ILi1EEEEEEEENS5_IJNSA_ILi64EEESG_NSA_ILi128EEEEEEaNS5_IJlSD_lEEEaSJ_NS4_8TiledMMAINS4_8MMA_AtomIJNS4_15SM100_MMA_S8_SSIaaiLi64ELi64ELNS4_4UMMA5MajorE0ELSO_0ELNSN_8SaturateE0EEEEEENS4_6LayoutINS5_IJSD_SD_SD_EEENS5_IJNSA_ILi0EEESU_SU_EEEEENS5_IJNS4_10UnderscoreESX_SX_EEEEENS4_23SM90_TMA_LOAD_MULTICASTENS4_14ComposedLayoutINS4_7SwizzleILi3ELi4ELi3EEENS4_18smem_ptr_flag_bitsILi8EEENSS_INS5_IJNSA_ILi8EEESH_EEENS5_IJSH_SD_EEEEEEEvNS4_8identityES10_S1A_vS1B_EENS_8epilogue10collective18CollectiveEpilogueINS1D_23Sm100TmaWarpSpecializedILi1ELi1ELi32ELb0ELb0EEEJSI_NS5_IJNSS_ISG_SD_EES1I_EEEaSJ_aSJ_NS1D_6fusion15FusionCallbacksIS1H_NS1K_17LinearCombinationIaiaiLNS_15FloatRoundStyleE2EEESI_S1J_JEEENS4_5SM1004TMEM4LOAD26SM100_TMEM_LOAD_16dp32b32xENS4_13SM90_TMA_LOADENS11_INS12_ILi2ELi4ELi3EEES15_NSS_INS5_IJS16_SG_EEENS5_IJSG_SD_EEEEEEENS4_39AutoVectorizingCopyWithAssumedAlignmentILi128EEENS4_14SM90_TMA_STOREES1Z_S21_S21_EEEvvEEEEvNT_6ParamsE --------------------------
	.section	.text._ZN7cutlass13device_kernelINS_4gemm6kernel13GemmUniversalIN4cute5tupleIJiiiiEEENS1_10collective13CollectiveMmaINS1_35MainloopSm100TmaUmmaWarpSpecializedILi13ELi2ELi4ENS5_IJNS4_1CILi2EEENSA_ILi4EEENSA_ILi1EEEEEEEENS5_IJNSA_ILi64EEESG_NSA_ILi128EEEEEEaNS5_IJlSD_lEEEaSJ_NS4_8TiledMMAINS4_8MMA_AtomIJNS4_15SM100_MMA_S8_SSIaaiLi64ELi64ELNS4_4UMMA5MajorE0ELSO_0ELNSN_8SaturateE0EEEEEENS4_6LayoutINS5_IJSD_SD_SD_EEENS5_IJNSA_ILi0EEESU_SU_EEEEENS5_IJNS4_10UnderscoreESX_SX_EEEEENS4_23SM90_TMA_LOAD_MULTICASTENS4_14ComposedLayoutINS4_7SwizzleILi3ELi4ELi3EEENS4_18smem_ptr_flag_bitsILi8EEENSS_INS5_IJNSA_ILi8EEESH_EEENS5_IJSH_SD_EEEEEEEvNS4_8identityES10_S1A_vS1B_EENS_8epilogue10collective18CollectiveEpilogueINS1D_23Sm100TmaWarpSpecializedILi1ELi1ELi32ELb0ELb0EEEJSI_NS5_IJNSS_ISG_SD_EES1I_EEEaSJ_aSJ_NS1D_6fusion15FusionCallbacksIS1H_NS1K_17LinearCombinationIaiaiLNS_15FloatRoundStyleE2EEESI_S1J_JEEENS4_5SM1004TMEM4LOAD26SM100_TMEM_LOAD_16dp32b32xENS4_13SM90_TMA_LOADENS11_INS12_ILi2ELi4ELi3EEES15_NSS_INS5_IJS16_SG_EEENS5_IJSG_SD_EEEEEEENS4_39AutoVectorizingCopyWithAssumedAlignmentILi128EEENS4_14SM90_TMA_STOREES1Z_S21_S21_EEEvvEEEEvNT_6ParamsE,"ax",@progbits
	.align	128
.text._ZN7cutlass13device_kernelINS_4gemm6kernel13GemmUniversalIN4cute5tupleIJiiiiEEENS1_10collective13CollectiveMmaINS1_35MainloopSm100TmaUmmaWarpSpecializedILi13ELi2ELi4ENS5_IJNS4_1CILi2EEENSA_ILi4EEENSA_ILi1EEEEEEEENS5_IJNSA_ILi64EEESG_NSA_ILi128EEEEEEaNS5_IJlSD_lEEEaSJ_NS4_8TiledMMAINS4_8MMA_AtomIJNS4_15SM100_MMA_S8_SSIaaiLi64ELi64ELNS4_4UMMA5MajorE0ELSO_0ELNSN_8SaturateE0EEEEEENS4_6LayoutINS5_IJSD_SD_SD_EEENS5_IJNSA_ILi0EEESU_SU_EEEEENS5_IJNS4_10UnderscoreESX_SX_EEEEENS4_23SM90_TMA_LOAD_MULTICASTENS4_14ComposedLayoutINS4_7SwizzleILi3ELi4ELi3EEENS4_18smem_ptr_flag_bitsILi8EEENSS_INS5_IJNSA_ILi8EEESH_EEENS5_IJSH_SD_EEEEEEEvNS4_8identityES10_S1A_vS1B_EENS_8epilogue10collective18CollectiveEpilogueINS1D_23Sm100TmaWarpSpecializedILi1ELi1ELi32ELb0ELb0EEEJSI_NS5_IJNSS_ISG_SD_EES1I_EEEaSJ_aSJ_NS1D_6fusion15FusionCallbacksIS1H_NS1K_17LinearCombinationIaiaiLNS_15FloatRoundStyleE2EEESI_S1J_JEEENS4_5SM1004TMEM4LOAD26SM100_TMEM_LOAD_16dp32b32xENS4_13SM90_TMA_LOADENS11_INS12_ILi2ELi4ELi3EEES15_NSS_INS5_IJS16_SG_EEENS5_IJSG_SD_EEEEEEENS4_39AutoVectorizingCopyWithAssumedAlignmentILi128EEENS4_14SM90_TMA_STOREES1Z_S21_S21_EEEvvEEEEvNT_6ParamsE:
        .type           _ZN7cutlass13device_kernelINS_4gemm6kernel13GemmUniversalIN4cute5tupleIJiiiiEEENS1_10collective13CollectiveMmaINS1_35MainloopSm100TmaUmmaWarpSpecializedILi13ELi2ELi4ENS5_IJNS4_1CILi2EEENSA_ILi4EEENSA_ILi1EEEEEEEENS5_IJNSA_ILi64EEESG_NSA_ILi128EEEEEEaNS5_IJlSD_lEEEaSJ_NS4_8TiledMMAINS4_8MMA_AtomIJNS4_15SM100_MMA_S8_SSIaaiLi64ELi64ELNS4_4UMMA5MajorE0ELSO_0ELNSN_8SaturateE0EEEEEENS4_6LayoutINS5_IJSD_SD_SD_EEENS5_IJNSA_ILi0EEESU_SU_EEEEENS5_IJNS4_10UnderscoreESX_SX_EEEEENS4_23SM90_TMA_LOAD_MULTICASTENS4_14ComposedLayoutINS4_7SwizzleILi3ELi4ELi3EEENS4_18smem_ptr_flag_bitsILi8EEENSS_INS5_IJNSA_ILi8EEESH_EEENS5_IJSH_SD_EEEEEEEvNS4_8identityES10_S1A_vS1B_EENS_8epilogue10collective18CollectiveEpilogueINS1D_23Sm100TmaWarpSpecializedILi1ELi1ELi32ELb0ELb0EEEJSI_NS5_IJNSS_ISG_SD_EES1I_EEEaSJ_aSJ_NS1D_6fusion15FusionCallbacksIS1H_NS1K_17LinearCombinationIaiaiLNS_15FloatRoundStyleE2EEESI_S1J_JEEENS4_5SM1004TMEM4LOAD26SM100_TMEM_LOAD_16dp32b32xENS4_13SM90_TMA_LOADENS11_INS12_ILi2ELi4ELi3EEES15_NSS_INS5_IJS16_SG_EEENS5_IJSG_SD_EEEEEEENS4_39AutoVectorizingCopyWithAssumedAlignmentILi128EEENS4_14SM90_TMA_STOREES1Z_S21_S21_EEEvvEEEEvNT_6ParamsE,@function
        .size           _ZN7cutlass13device_kernelINS_4gemm6kernel13GemmUniversalIN4cute5tupleIJiiiiEEENS1_10collective13CollectiveMmaINS1_35MainloopSm100TmaUmmaWarpSpecializedILi13ELi2ELi4ENS5_IJNS4_1CILi2EEENSA_ILi4EEENSA_ILi1EEEEEEEENS5_IJNSA_ILi64EEESG_NSA_ILi128EEEEEEaNS5_IJlSD_lEEEaSJ_NS4_8TiledMMAINS4_8MMA_AtomIJNS4_15SM100_MMA_S8_SSIaaiLi64ELi64ELNS4_4UMMA5MajorE0ELSO_0ELNSN_8SaturateE0EEEEEENS4_6LayoutINS5_IJSD_SD_SD_EEENS5_IJNSA_ILi0EEESU_SU_EEEEENS5_IJNS4_10UnderscoreESX_SX_EEEEENS4_23SM90_TMA_LOAD_MULTICASTENS4_14ComposedLayoutINS4_7SwizzleILi3ELi4ELi3EEENS4_18smem_ptr_flag_bitsILi8EEENSS_INS5_IJNSA_ILi8EEESH_EEENS5_IJSH_SD_EEEEEEEvNS4_8identityES10_S1A_vS1B_EENS_8epilogue10collective18CollectiveEpilogueINS1D_23Sm100TmaWarpSpecializedILi1ELi1ELi32ELb0ELb0EEEJSI_NS5_IJNSS_ISG_SD_EES1I_EEEaSJ_aSJ_NS1D_6fusion15FusionCallbacksIS1H_NS1K_17LinearCombinationIaiaiLNS_15FloatRoundStyleE2EEESI_S1J_JEEENS4_5SM1004TMEM4LOAD26SM100_TMEM_LOAD_16dp32b32xENS4_13SM90_TMA_LOADENS11_INS12_ILi2ELi4ELi3EEES15_NSS_INS5_IJS16_SG_EEENS5_IJSG_SD_EEEEEEENS4_39AutoVectorizingCopyWithAssumedAlignmentILi128EEENS4_14SM90_TMA_STOREES1Z_S21_S21_EEEvvEEEEvNT_6ParamsE,(.L_x_163 - _ZN7cutlass13device_kernelINS_4gemm6kernel13GemmUniversalIN4cute5tupleIJiiiiEEENS1_10collective13CollectiveMmaINS1_35MainloopSm100TmaUmmaWarpSpecializedILi13ELi2ELi4ENS5_IJNS4_1CILi2EEENSA_ILi4EEENSA_ILi1EEEEEEEENS5_IJNSA_ILi64EEESG_NSA_ILi128EEEEEEaNS5_IJlSD_lEEEaSJ_NS4_8TiledMMAINS4_8MMA_AtomIJNS4_15SM100_MMA_S8_SSIaaiLi64ELi64ELNS4_4UMMA5MajorE0ELSO_0ELNSN_8SaturateE0EEEEEENS4_6LayoutINS5_IJSD_SD_SD_EEENS5_IJNSA_ILi0EEESU_SU_EEEEENS5_IJNS4_10UnderscoreESX_SX_EEEEENS4_23SM90_TMA_LOAD_MULTICASTENS4_14ComposedLayoutINS4_7SwizzleILi3ELi4ELi3EEENS4_18smem_ptr_flag_bitsILi8EEENSS_INS5_IJNSA_ILi8EEESH_EEENS5_IJSH_SD_EEEEEEEvNS4_8identityES10_S1A_vS1B_EENS_8epilogue10collective18CollectiveEpilogueINS1D_23Sm100TmaWarpSpecializedILi1ELi1ELi32ELb0ELb0EEEJSI_NS5_IJNSS_ISG_SD_EES1I_EEEaSJ_aSJ_NS1D_6fusion15FusionCallbacksIS1H_NS1K_17LinearCombinationIaiaiLNS_15FloatRoundStyleE2EEESI_S1J_JEEENS4_5SM1004TMEM4LOAD26SM100_TMEM_LOAD_16dp32b32xENS4_13SM90_TMA_LOADENS11_INS12_ILi2ELi4ELi3EEES15_NSS_INS5_IJS16_SG_EEENS5_IJSG_SD_EEEEEEENS4_39AutoVectorizingCopyWithAssumedAlignmentILi128EEENS4_14SM90_TMA_STOREES1Z_S21_S21_EEEvvEEEEvNT_6ParamsE)
        .other          _ZN7cutlass13device_kernelINS_4gemm6kernel13GemmUniversalIN4cute5tupleIJiiiiEEENS1_10collective13CollectiveMmaINS1_35MainloopSm100TmaUmmaWarpSpecializedILi13ELi2ELi4ENS5_IJNS4_1CILi2EEENSA_ILi4EEENSA_ILi1EEEEEEEENS5_IJNSA_ILi64EEESG_NSA_ILi128EEEEEEaNS5_IJlSD_lEEEaSJ_NS4_8TiledMMAINS4_8MMA_AtomIJNS4_15SM100_MMA_S8_SSIaaiLi64ELi64ELNS4_4UMMA5MajorE0ELSO_0ELNSN_8SaturateE0EEEEEENS4_6LayoutINS5_IJSD_SD_SD_EEENS5_IJNSA_ILi0EEESU_SU_EEEEENS5_IJNS4_10UnderscoreESX_SX_EEEEENS4_23SM90_TMA_LOAD_MULTICASTENS4_14ComposedLayoutINS4_7SwizzleILi3ELi4ELi3EEENS4_18smem_ptr_flag_bitsILi8EEENSS_INS5_IJNSA_ILi8EEESH_EEENS5_IJSH_SD_EEEEEEEvNS4_8identityES10_S1A_vS1B_EENS_8epilogue10collective18CollectiveEpilogueINS1D_23Sm100TmaWarpSpecializedILi1ELi1ELi32ELb0ELb0EEEJSI_NS5_IJNSS_ISG_SD_EES1I_EEEaSJ_aSJ_NS1D_6fusion15FusionCallbacksIS1H_NS1K_17LinearCombinationIaiaiLNS_15FloatRoundStyleE2EEESI_S1J_JEEENS4_5SM1004TMEM4LOAD26SM100_TMEM_LOAD_16dp32b32xENS4_13SM90_TMA_LOADENS11_INS12_ILi2ELi4ELi3EEES15_NSS_INS5_IJS16_SG_EEENS5_IJSG_SD_EEEEEEENS4_39AutoVectorizingCopyWithAssumedAlignmentILi128EEENS4_14SM90_TMA_STOREES1Z_S21_S21_EEEvvEEEEvNT_6ParamsE,@"STO_CUDA_ENTRY STV_DEFAULT"
_ZN7cutlass13device_kernelINS_4gemm6kernel13GemmUniversalIN4cute5tupleIJiiiiEEENS1_10collective13CollectiveMmaINS1_35MainloopSm100TmaUmmaWarpSpecializedILi13ELi2ELi4ENS5_IJNS4_1CILi2EEENSA_ILi4EEENSA_ILi1EEEEEEEENS5_IJNSA_ILi64EEESG_NSA_ILi128EEEEEEaNS5_IJlSD_lEEEaSJ_NS4_8TiledMMAINS4_8MMA_AtomIJNS4_15SM100_MMA_S8_SSIaaiLi64ELi64ELNS4_4UMMA5MajorE0ELSO_0ELNSN_8SaturateE0EEEEEENS4_6LayoutINS5_IJSD_SD_SD_EEENS5_IJNSA_ILi0EEESU_SU_EEEEENS5_IJNS4_10UnderscoreESX_SX_EEEEENS4_23SM90_TMA_LOAD_MULTICASTENS4_14ComposedLayoutINS4_7SwizzleILi3ELi4ELi3EEENS4_18smem_ptr_flag_bitsILi8EEENSS_INS5_IJNSA_ILi8EEESH_EEENS5_IJSH_SD_EEEEEEEvNS4_8identityES10_S1A_vS1B_EENS_8epilogue10collective18CollectiveEpilogueINS1D_23Sm100TmaWarpSpecializedILi1ELi1ELi32ELb0ELb0EEEJSI_NS5_IJNSS_ISG_SD_EES1I_EEEaSJ_aSJ_NS1D_6fusion15FusionCallbacksIS1H_NS1K_17LinearCombinationIaiaiLNS_15FloatRoundStyleE2EEESI_S1J_JEEENS4_5SM1004TMEM4LOAD26SM100_TMEM_LOAD_16dp32b32xENS4_13SM90_TMA_LOADENS11_INS12_ILi2ELi4ELi3EEES15_NSS_INS5_IJS16_SG_EEENS5_IJSG_SD_EEEEEEENS4_39AutoVectorizingCopyWithAssumedAlignmentILi128EEENS4_14SM90_TMA_STOREES1Z_S21_S21_EEEvvEEEEvNT_6ParamsE:
[----:B------:R-:W1:Y:S01]  /*0000*/  LDC R1, c[0x0][0x37c] ;  /* 0x0000df00ff017b82 */ /* 0x000e620000000800 */
[----:B------:R-:W2:Y:S01]  /*0010*/  S2R R69, SR_TID.X ;  /* 0x0000000000457919 */ /* 0x000ea20000002100 */
[----:B------:R-:W3:Y:S01]  /*0020*/  LDCU.64 UR6, c[0x0][0x890] ;  /* 0x00011200ff0677ac */ /* 0x000ee20008000a00 */
[----:B------:R-:W-:Y:S01]  /*0030*/  PRMT R80, RZ, 0x7610, R80 ;  /* 0x00007610ff507816 */ /* 0x000fe20000000050 */
[----:B------:R-:W4:Y:S01]  /*0040*/  LDCU.64 UR52, c[0x0][0x358] ;  /* 0x00006b00ff3477ac */ /* 0x000f220008000a00 */
[----:B------:R-:W-:Y:S02]  /*0050*/  ELECT P3, URZ, PT ;  /* 0x0000000000ff782f */ /* 0x000fe40003860000 */
[----:B---3--:R-:W-:-:S04]  /*0060*/  ISETP.NE.U32.AND P0, PT, RZ, UR6, PT ;  /* 0x00000006ff007c0c */ /* 0x008fc8000bf05070 */
[----:B------:R-:W-:Y:S02]  /*0070*/  ISETP.NE.AND.EX P1, PT, RZ, UR7, PT, P0 ;  /* 0x00000007ff007c0c */ /* 0x000fe4000bf25300 */
[----:B--2---:R-:W-:-:S05]  /*0080*/  SHF.R.U32.HI R81, RZ, 0x5, R69 ;  /* 0x00000005ff517819 */ /* 0x004fca0000011645 */
[----:B------:R-:W2:Y:S02]  /*0090*/  SHFL.IDX PT, R0, R81, RZ, 0x1f ;  /* 0x00001fff51007589 */ /* 0x000ea400000e0000 */
[----:B--2---:R-:W-:-:S04]  /*00a0*/  R2UR UR10, R0 ;  /* 0x00000000000a72ca */ /* 0x004fc800000e0000 */
[----:B-1--4-:R-:W-:Y:S05]  /*00b0*/  @P1 BRA `(.L_x_0) ;  /* 0x00000000002c1947 */ /* 0x012fea0003800000 */
[----:B------:R-:W1:Y:S02]  /*00c0*/  LDCU.64 UR4, c[0x0][0x888] ;  /* 0x00011100ff0477ac */ /* 0x000e640008000a00 */
[----:B-1----:R-:W-:-:S04]  /*00d0*/  UISETP.NE.U32.AND UP0, UPT, UR4, URZ, UPT ;  /* 0x000000ff0400728c */ /* 0x002fc8000bf05070 */
[----:B------:R-:W-:-:S09]  /*00e0*/  UISETP.NE.AND.EX UP0, UPT, UR5, URZ, UPT, UP0 ;  /* 0x000000ff0500728c */ /* 0x000fd2000bf05300 */
[----:B------:R-:W-:Y:S05]  /*00f0*/  BRA.U !UP0, `(.L_x_1) ;  /* 0x0000000108107547 */ /* 0x000fea000b800000 */
[----:B------:R-:W1:Y:S02]  /*0100*/  LDC.64 R2, c[0x0][0x888] ;  /* 0x00022200ff027b82 */ /* 0x000e640000000a00 */
[----:B-1----:R1:W5:Y:S01]  /*0110*/  LDG.E R39, desc[UR52][R2.64] ;  /* 0x0000003402277981 */ /* 0x002362000c1e1900 */
[----:B------:R-:W-:Y:S01]  /*0120*/  HFMA2 R80, -RZ, RZ, 0, 5.9604644775390625e-08 ;  /* 0x00000001ff507431 */ /* 0x000fe200000001ff */
[----:B------:R-:W-:Y:S05]  /*0130*/  BRA `(.L_x_0) ;  /* 0x00000000000c7947 */ /* 0x000fea0003800000 */
.L_x_1:
[----:B------:R-:W1:Y:S01]  /*0140*/  LDCU UR4, c[0x0][0x880] ;  /* 0x00011000ff0477ac */ /* 0x000e620008000800 */
[----:B------:R-:W-:Y:S01]  /*0150*/  HFMA2 R80, -RZ, RZ, 0, 5.9604644775390625e-08 ;  /* 0x00000001ff507431 */ /* 0x000fe200000001ff */
[----:B-1----:R-:W-:-:S07]  /*0160*/  MOV R39, UR4 ;  /* 0x0000000400277c02 */ /* 0x002fce0008000f00 */
.L_x_0:
[----:B------:R-:W2:Y:S02]  /*0170*/  LDCU.64 UR4, c[0x0][0x8b0] ;  /* 0x00011600ff0477ac */ /* 0x000ea40008000a00 */
[----:B--2---:R-:W-:-:S04]  /*0180*/  UISETP.NE.U32.AND UP0, UPT, UR4, URZ, UPT ;  /* 0x000000ff0400728c */ /* 0x004fc8000bf05070 */
[----:B------:R-:W-:-:S09]  /*0190*/  UISETP.NE.AND.EX UP0, UPT, UR5, URZ, UPT, UP0 ;  /* 0x000000ff0500728c */ /* 0x000fd2000bf05300 */
[----:B------:R-:W-:Y:S05]  /*01a0*/  BRA.U UP0, `(.L_x_2) ;  /* 0x0000000100247547 */ /* 0x000fea000b800000 */
[----:B------:R-:W2:Y:S02]  /*01b0*/  LDCU.64 UR4, c[0x0][0x8a8] ;  /* 0x00011500ff0477ac */ /* 0x000ea40008000a00 */
[----:B--2---:R-:W-:-:S04]  /*01c0*/  UISETP.NE.U32.AND UP0, UPT, UR4, URZ, UPT ;  /* 0x000000ff0400728c */ /* 0x004fc8000bf05070 */
[----:B------:R-:W-:-:S09]  /*01d0*/  UISETP.NE.AND.EX UP0, UPT, UR5, URZ, UPT, UP0 ;  /* 0x000000ff0500728c */ /* 0x000fd2000bf05300 */
[----:B------:R-:W-:Y:S05]  /*01e0*/  BRA.U !UP0, `(.L_x_3) ;  /* 0x00000001080c7547 */ /* 0x000fea000b800000 */
[----:B-1----:R-:W1:Y:S02]  /*01f0*/  LDC.64 R2, c[0x0][0x8a8] ;  /* 0x00022a00ff027b82 */ /* 0x002e640000000a00 */
[----:B-1----:R2:W5:Y:S01]  /*0200*/  LDG.E R38, desc[UR52][R2.64] ;  /* 0x0000003402267981 */ /* 0x002562000c1e1900 */
[----:B------:R-:W-:Y:S05]  /*0210*/  BRA `(.L_x_2) ;  /* 0x0000000000087947 */ /* 0x000fea0003800000 */
.L_x_3:
[----:B------:R-:W2:Y:S02]  /*0220*/  LDCU UR4, c[0x0][0x8a0] ;  /* 0x00011400ff0477ac */ /* 0x000ea40008000800 */
[----:B--2---:R-:W-:Y:S02]  /*0230*/  MOV R38, UR4 ;  /* 0x0000000400267c02 */ /* 0x004fe40008000f00 */
.L_x_2:
[----:B------:R-:W-:Y:S01]  /*0240*/  IMAD.U32 R0, RZ, RZ, UR10 ;  /* 0x0000000aff007e24 */ /* 0x000fe2000f8e00ff */
[----:B------:R-:W-:Y:S04]  /*0250*/  BSSY.RECONVERGENT B0, `(.L_x_4) ;  /* 0x000000c000007945 */ /* 0x000fe80003800200 */
[C---:B------:R-:W-:Y:S02]  /*0260*/  ISETP.NE.OR P2, PT, R0.reuse, 0x1, !P3 ;  /* 0x000000010000780c */ /* 0x040fe40005f45670 */
[----:B------:R-:W-:-:S11]  /*0270*/  ISETP.NE.OR P1, PT, R0, 0x3, !P3 ;  /* 0x000000030000780c */ /* 0x000fd60005f25670 */
[----:B------:R-:W-:Y:S05]  /*0280*/  @P2 BRA `(.L_x_5) ;  /* 0x0000000000202947 */ /* 0x000fea0003800000 */
[----:B------:R-:W3:Y:S02]  /*0290*/  LDCU.64 UR4, c[0x0][0x348] ;  /* 0x00006900ff0477ac */ /* 0x000ee40008000a00 */
[----:B---3--:R-:W-:Y:S02]  /*02a0*/  UIADD3 UR8, UP1, UPT, UR4, 0x80, URZ ;  /* 0x0000008004087890 */ /* 0x008fe4000ff3e0ff */
[----:B------:R-:W-:Y:S02]  /*02b0*/  UIADD3 UR4, UP0, UPT, UR4, 0x180, URZ ;  /* 0x0000018004047890 */ /* 0x000fe4000ff1e0ff */
[----:B------:R-:W-:Y:S02]  /*02c0*/  UIADD3.X UR9, UPT, UPT, URZ, UR5, URZ, UP1, !UPT ;  /* 0x00000005ff097290 */ /* 0x000fe40008ffe4ff */
[----:B------:R-:W-:-:S07]  /*02d0*/  UIADD3.X UR5, UPT, UPT, URZ, UR5, URZ, UP0, !UPT ;  /* 0x00000005ff057290 */ /* 0x000fce00087fe4ff */
[----:B------:R3:W-:Y:S02]  /*02e0*/  UTMACCTL.PF [UR8] ;  /* 0x00000000080079b9 */ /* 0x0007e40008040000 */
[----:B------:R3:W-:Y:S02]  /*02f0*/  UTMACCTL.PF [UR4] ;  /* 0x00000000040079b9 */ /* 0x0007e40008040000 */
[----:B---3--:R-:W-:Y:S01]  /*0300*/  NOP ;  /* 0x0000000000007918 */ /* 0x008fe20000000000 */
.L_x_5:
[----:B------:R-:W-:Y:S05]  /*0310*/  BSYNC.RECONVERGENT B0 ;  /* 0x0000000000007941 */ /* 0x000fea0003800200 */
.L_x_4:
[----:B------:R-:W-:Y:S04]  /*0320*/  BSSY.RECONVERGENT B0, `(.L_x_6) ;  /* 0x000000a000007945 */ /* 0x000fe80003800200 */
        /* <DEDUP_REMOVED lines=9> */
.L_x_7:
[----:B------:R-:W-:Y:S05]  /*03c0*/  BSYNC.RECONVERGENT B0 ;  /* 0x0000000000007941 */ /* 0x000fea0003800200 */
.L_x_6:
[----:B------:R-:W3:Y:S01]  /*03d0*/  LDCU.64 UR4, c[0x0][0x888] ;  /* 0x00011100ff0477ac */ /* 0x000ee20008000a00 */
[----:B------:R-:W-:Y:S01]  /*03e0*/  ISETP.NE.AND.EX P0, PT, RZ, UR7, PT, P0 ;  /* 0x00000007ff007c0c */ /* 0x000fe2000bf05300 */
[----:B------:R-:W-:Y:S01]  /*03f0*/  UPLOP3.LUT UP5, UPT, UPT, UPT, UPT, 0x80, 0x8 ;  /* 0x000000000008789c */ /* 0x000fe20003faf070 */
[----:B---3--:R-:W-:-:S04]  /*0400*/  ISETP.NE.U32.AND P1, PT, RZ, UR4, PT ;  /* 0x00000004ff007c0c */ /* 0x008fc8000bf25070 */
[----:B------:R-:W-:-:S13]  /*0410*/  ISETP.NE.AND.EX P1, PT, RZ, UR5, PT, P1 ;  /* 0x00000005ff007c0c */ /* 0x000fda000bf25310 */
[----:B------:R-:W-:Y:S05]  /*0420*/  @P1 BRA P0, `(.L_x_8) ;  /* 0x0000000000281947 */ /* 0x000fea0000000000 */
[----:B-----5:R-:W-:Y:S01]  /*0430*/  R2UR UR8, R39 ;  /* 0x00000000270872ca */ /* 0x020fe200000e0000 */
[----:B------:R-:W-:Y:S02]  /*0440*/  UISETP.NE.U32.AND UP0, UPT, UR6, URZ, UPT ;  /* 0x000000ff0600728c */ /* 0x000fe4000bf05070 */
[----:B------:R-:W-:Y:S02]  /*0450*/  UISETP.NE.U32.AND UP1, UPT, UR4, URZ, UPT ;  /* 0x000000ff0400728c */ /* 0x000fe4000bf25070 */
[----:B------:R-:W-:Y:S02]  /*0460*/  UISETP.NE.AND.EX UP2, UPT, UR7, URZ, UPT, UP0 ;  /* 0x000000ff0700728c */ /* 0x000fe4000bf45300 */
[----:B------:R-:W-:-:S04]  /*0470*/  UISETP.NE.AND.EX UP0, UPT, UR5, URZ, UPT, UP1 ;  /* 0x000000ff0500728c */ /* 0x000fc8000bf05310 */
[----:B------:R-:W-:Y:S02]  /*0480*/  USEL UR4, URZ, 0xffffffff, UP0 ;  /* 0xffffffffff047887 */ /* 0x000fe40008000000 */
[----:B------:R-:W-:-:S04]  /*0490*/  UISETP.NE.AND UP1, UPT, UR8, URZ, UPT ;  /* 0x000000ff0800728c */ /* 0x000fc8000bf25270 */
[----:B------:R-:W-:-:S04]  /*04a0*/  @!UP2 USEL UR4, URZ, 0xffffffff, UP1 ;  /* 0xffffffffff04a887 */ /* 0x000fc80008800000 */
[----:B------:R-:W-:-:S04]  /*04b0*/  ULOP3.LUT UR4, UR4, 0x1, URZ, 0xc0, !UPT ;  /* 0x0000000104047892 */ /* 0x000fc8000f8ec0ff */
[----:B------:R-:W-:-:S11]  /*04c0*/  UISETP.NE.U32.AND UP5, UPT, UR4, 0x1, UPT ;  /* 0x000000010400788c */ /* 0x000fd6000bfa5070 */
.L_x_8:
[----:B-12---:R-:W1:Y:S01]  /*04d0*/  SHFL.IDX PT, R2, R81, RZ, 0x1f ;  /* 0x00001fff51027589 */ /* 0x006e6200000e0000 */
[----:B------:R-:W-:-:S04]  /*04e0*/  UISETP.NE.AND UP0, UPT, UR10, 0x2, UPT ;  /* 0x000000020a00788c */ /* 0x000fc8000bf05270 */
[----:B------:R-:W-:Y:S01]  /*04f0*/  USEL UR26, URZ, 0x1, UP0 ;  /* 0x00000001ff1a7887 */ /* 0x000fe20008000000 */
[----:B-1----:R-:W-:-:S13]  /*0500*/  ISETP.NE.AND P0, PT, R2, RZ, PT ;  /* 0x000000ff0200720c */ /* 0x002fda0003f05270 */
[----:B------:R-:W-:Y:S05]  /*0510*/  @P0 BRA `(.L_x_9) ;  /* 0x0000000000ac0947 */ /* 0x000fea0003800000 */
[----:B------:R-:W-:Y:S01]  /*0520*/  ELECT P0, URZ, PT ;  /* 0x0000000000ff782f */ /* 0x000fe20003800000 */
[----:B------:R-:W-:-:S12]  /*0530*/  BSSY.RECONVERGENT B0, `(.L_x_9) ;  /* 0x0000029000007945 */ /* 0x000fd80003800200 */
[----:B------:R-:W-:Y:S05]  /*0540*/  @!P0 BRA `(.L_x_10) ;  /* 0x00000000009c8947 */ /* 0x000fea0003800000 */
[----:B------:R-:W1:Y:S01]  /*0550*/  S2UR UR6, SR_CgaCtaId ;  /* 0x00000000000679c3 */ /* 0x000e620000008800 */
[----:B------:R-:W-:Y:S01]  /*0560*/  UMOV UR7, 0x400 ;  /* 0x0000040000077882 */ /* 0x000fe20000000000 */
[----:B------:R-:W-:Y:S01]  /*0570*/  UMOV UR5, 0x1 ;  /* 0x0000000100057882 */ /* 0x000fe20000000000 */
[----:B------:R-:W-:Y:S01]  /*0580*/  UMOV UR4, 0x5 ;  /* 0x0000000500047882 */ /* 0x000fe20000000000 */
[----:B------:R-:W-:-:S04]  /*0590*/  UIADD3 UR8, UPT, UPT, -UR5, 0x100000, URZ ;  /* 0x0010000005087890 */ /* 0x000fc8000fffe1ff */
[----:B------:R-:W-:Y:S02]  /*05a0*/  USHF.L.U32 UR9, UR8, 0xb, URZ ;  /* 0x0000000b08097899 */ /* 0x000fe400080006ff */
[----:B------:R-:W-:Y:S02]  /*05b0*/  USHF.L.U32 UR8, UR8, 0x1, URZ ;  /* 0x0000000108087899 */ /* 0x000fe400080006ff */
[----:B------:R-:W-:-:S04]  /*05c0*/  UIADD3 UR4, UPT, UPT, -UR4, 0x100000, URZ ;  /* 0x0010000004047890 */ /* 0x000fc8000fffe1ff */
[----:B------:R-:W-:Y:S02]  /*05d0*/  USHF.L.U32 UR5, UR4, 0xb, URZ ;  /* 0x0000000b04057899 */ /* 0x000fe400080006ff */
[----:B------:R-:W-:Y:S02]  /*05e0*/  USHF.L.U32 UR4, UR4, 0x1, URZ ;  /* 0x0000000104047899 */ /* 0x000fe400080006ff */
[----:B-1----:R-:W-:Y:S01]  /*05f0*/  ULEA UR6, UR6, UR7, 0x18 ;  /* 0x0000000706067291 */ /* 0x002fe2000f8ec0ff */
[----:B------:R-:W1:Y:S11]  /*0600*/  FENCE.VIEW.ASYNC.S ;  /* 0x00000000000073c6 */ /* 0x000e760000000000 */
[----:B-1----:R1:W2:Y:S01]  /*0610*/  SYNCS.EXCH.64 URZ, [UR6], UR8 ;  /* 0x0000000806ff75b2 */ /* 0x0022a20008000100 */
[----:B------:R1:W3:Y:S01]  /*0620*/  SYNCS.EXCH.64 URZ, [UR6+0x68], UR4 ;  /* 0x0000680406ff75b2 */ /* 0x0002e20008000100 */
[----:B------:R1:W4:Y:S01]  /*0630*/  SYNCS.EXCH.64 URZ, [UR6+0x8], UR8 ;  /* 0x0000080806ff75b2 */ /* 0x0003220008000100 */
[----:B------:R1:W1:Y:S01]  /*0640*/  SYNCS.EXCH.64 URZ, [UR6+0x70], UR4 ;  /* 0x0000700406ff75b2 */ /* 0x0002620008000100 */
        /* <DEDUP_REMOVED lines=22> */
[----:B--234-:R-:W-:Y:S01]  /*07b0*/  NOP ;  /* 0x0000000000007918 */ /* 0x01cfe20000000000 */
.L_x_10:
[----:B-1----:R-:W-:Y:S05]  /*07c0*/  BSYNC.RECONVERGENT B0 ;  /* 0x0000000000007941 */ /* 0x002fea0003800200 */
.L_x_9:
[----:B------:R-:W1:Y:S01]  /*07d0*/  SHFL.IDX PT, R2, R81, RZ, 0x1f ;  /* 0x00001fff51027589 */ /* 0x000e6200000e0000 */
[----:B------:R-:W-:Y:S01]  /*07e0*/  NOP ;  /* 0x0000000000007918 */ /* 0x000fe20000000000 */
[----:B-1----:R-:W-:-:S13]  /*07f0*/  ISETP.NE.AND P0, PT, R2, 0x1, PT ;  /* 0x000000010200780c */ /* 0x002fda0003f05270 */
[----:B------:R-:W-:Y:S05]  /*0800*/  @P0 BRA `(.L_x_11) ;  /* 0x0000000000400947 */ /* 0x000fea0003800000 */
        /* <DEDUP_REMOVED lines=9> */
[----:B------:R-:W-:Y:S01]  /*08a0*/  USHF.L.U32 UR4, UR4, 0x1, URZ ;  /* 0x0000000104047899 */ /* 0x000fe200080006ff */
[----:B------:R-:W-:Y:S01]  /*08b0*/  ELECT P0, URZ, PT ;  /* 0x0000000000ff782f */ /* 0x000fe20003800000 */
[----:B-1----:R-:W-:Y:S01]  /*08c0*/  ULEA UR6, UR6, UR7, 0x18 ;  /* 0x0000000706067291 */ /* 0x002fe2000f8ec0ff */
[----:B------:R-:W1:Y:S11]  /*08d0*/  FENCE.VIEW.ASYNC.S ;  /* 0x00000000000073c6 */ /* 0x000e760000000000 */
[----:B-1----:R1:W2:Y:S01]  /*08e0*/  SYNCS.EXCH.64 URZ, [UR6+0xd0], UR8 ;  /* 0x0000d00806ff75b2 */ /* 0x0022a20008000100 */
[----:B------:R1:W3:Y:S01]  /*08f0*/  SYNCS.EXCH.64 URZ, [UR6+0xd8], UR4 ;  /* 0x0000d80406ff75b2 */ /* 0x0002e20008000100 */
[----:B------:R-:W-:Y:S01]  /*0900*/  NOP ;  /* 0x0000000000007918 */ /* 0x000fe20000000000 */
.L_x_11:
[----:B------:R-:W4:Y:S01]  /*0910*/  SHFL.IDX PT, R2, R81, RZ, 0x1f ;  /* 0x00001fff51027589 */ /* 0x000f2200000e0000 */
[----:B------:R-:W-:Y:S01]  /*0920*/  NOP ;  /* 0x0000000000007918 */ /* 0x000fe20000000000 */
[----:B----4-:R-:W-:-:S13]  /*0930*/  ISETP.NE.AND P0, PT, R2, 0x3, PT ;  /* 0x000000030200780c */ /* 0x010fda0003f05270 */
[----:B------:R-:W-:Y:S05]  /*0940*/  @P0 BRA `(.L_x_12) ;  /* 0x0000000000300947 */ /* 0x000fea0003800000 */
[----:B-1----:R-:W1:Y:S01]  /*0950*/  S2UR UR5, SR_CgaCtaId ;  /* 0x00000000000579c3 */ /* 0x002e620000008800 */
[----:B------:R-:W-:Y:S01]  /*0960*/  UMOV UR6, 0x400 ;  /* 0x0000040000067882 */ /* 0x000fe20000000000 */
[----:B------:R-:W-:Y:S01]  /*0970*/  UMOV UR4, 0x20 ;  /* 0x0000002000047882 */ /* 0x000fe20000000000 */
[----:B------:R-:W-:Y:S01]  /*0980*/  ELECT P0, URZ, PT ;  /* 0x0000000000ff782f */ /* 0x000fe20003800000 */
[----:B-1----:R-:W-:Y:S02]  /*0990*/  ULEA UR5, UR5, UR6, 0x18 ;  /* 0x0000000605057291 */ /* 0x002fe4000f8ec0ff */
[----:B------:R-:W-:-:S04]  /*09a0*/  UIADD3 UR6, UPT, UPT, -UR4, 0x100000, URZ ;  /* 0x0010000004067890 */ /* 0x000fc8000fffe1ff */
[----:B------:R-:W-:Y:S02]  /*09b0*/  USHF.L.U32 UR7, UR6, 0xb, URZ ;  /* 0x0000000b06077899 */ /* 0x000fe400080006ff */
[----:B------:R-:W-:Y:S01]  /*09c0*/  USHF.L.U32 UR6, UR6, 0x1, URZ ;  /* 0x0000000106067899 */ /* 0x000fe200080006ff */
[----:B------:R-:W1:Y:S11]  /*09d0*/  FENCE.VIEW.ASYNC.S ;  /* 0x00000000000073c6 */ /* 0x000e760000000000 */
[----:B-1----:R4:W1:Y:S01]  /*09e0*/  SYNCS.EXCH.64 URZ, [UR5+0xe0], UR6 ;  /* 0x0000e00605ff75b2 */ /* 0x0028620008000100 */
[----:B------:R4:W1:Y:S02]  /*09f0*/  SYNCS.EXCH.64 URZ, [UR5+0xe8], UR6 ;  /* 0x0000e80605ff75b2 */ /* 0x0008640008000100 */
[----:B----4-:R-:W-:Y:S01]  /*0a00*/  NOP ;  /* 0x0000000000007918 */ /* 0x010fe20000000000 */
.L_x_12:
[----:B------:R-:W4:Y:S01]  /*0a10*/  SHFL.IDX PT, R2, R81, RZ, 0x1f ;  /* 0x00001fff51027589 */ /* 0x000f2200000e0000 */
[----:B------:R-:W-:Y:S01]  /*0a20*/  NOP ;  /* 0x0000000000007918 */ /* 0x000fe20000000000 */
[----:B----4-:R-:W-:-:S13]  /*0a30*/  ISETP.NE.AND P0, PT, R2, 0x4, PT ;  /* 0x000000040200780c */ /* 0x010fda0003f05270 */
[----:B------:R-:W-:Y:S05]  /*0a40*/  @P0 BRA `(.L_x_13) ;  /* 0x00000000004c0947 */ /* 0x000fea0003800000 */
[----:B-1----:R-:W1:Y:S01]  /*0a50*/  S2UR UR5, SR_CgaCtaId ;  /* 0x00000000000579c3 */ /* 0x002e620000008800 */
[----:B------:R-:W-:Y:S01]  /*0a60*/  UMOV UR7, 0x720 ;  /* 0x0000072000077882 */ /* 0x000fe20000000000 */
[----:B------:R-:W-:Y:S01]  /*0a70*/  UMOV UR6, 0x400 ;  /* 0x0000040000067882 */ /* 0x000fe20000000000 */
[----:B------:R-:W-:Y:S01]  /*0a80*/  USEL UR7, UR7, 0x620, UP5 ;  /* 0x0000062007077887 */ /* 0x000fe2000a800000 */
[----:B------:R-:W-:Y:S01]  /*0a90*/  UMOV UR4, 0x1 ;  /* 0x0000000100047882 */ /* 0x000fe20000000000 */
[----:B------:R-:W-:Y:S01]  /*0aa0*/  ELECT P0, URZ, PT ;  /* 0x0000000000ff782f */ /* 0x000fe20003800000 */
[----:B------:R-:W-:-:S04]  /*0ab0*/  UIADD3 UR8, UPT, UPT, -UR4, 0x100000, URZ ;  /* 0x0010000004087890 */ /* 0x000fc8000fffe1ff */
[----:B------:R-:W-:Y:S02]  /*0ac0*/  USHF.L.U32 UR9, UR8, 0xb, URZ ;  /* 0x0000000b08097899 */ /* 0x000fe400080006ff */
[----:B------:R-:W-:Y:S02]  /*0ad0*/  USHF.L.U32 UR8, UR8, 0x1, URZ ;  /* 0x0000000108087899 */ /* 0x000fe400080006ff */
[----:B-1----:R-:W-:Y:S02]  /*0ae0*/  ULEA UR5, UR5, UR6, 0x18 ;  /* 0x0000000605057291 */ /* 0x002fe4000f8ec0ff */
[----:B------:R-:W-:-:S04]  /*0af0*/  UIADD3 UR6, UPT, UPT, -UR7, 0x100000, URZ ;  /* 0x0010000007067890 */ /* 0x000fc8000fffe1ff */
[----:B------:R-:W-:Y:S02]  /*0b00*/  USHF.L.U32 UR7, UR6, 0xb, URZ ;  /* 0x0000000b06077899 */ /* 0x000fe400080006ff */
[----:B------:R-:W-:Y:S01]  /*0b10*/  USHF.L.U32 UR6, UR6, 0x1, URZ ;  /* 0x0000000106067899 */ /* 0x000fe200080006ff */
[----:B------:R-:W1:Y:S03]  /*0b20*/  FENCE.VIEW.ASYNC.S ;  /* 0x00000000000073c6 */ /* 0x000e660000000000 */
[----:B-1----:R4:W1:Y:S08]  /*0b30*/  SYNCS.EXCH.64 URZ, [UR5+0xf0], UR8 ;  /* 0x0000f00805ff75b2 */ /* 0x0028700008000100 */
[----:B------:R4:W1:Y:S01]  /*0b40*/  SYNCS.EXCH.64 URZ, [UR5+0x100], UR6 ;  /* 0x0001000605ff75b2 */ /* 0x0008620008000100 */
[----:B------:R4:W1:Y:S01]  /*0b50*/  SYNCS.EXCH.64 URZ, [UR5+0xf8], UR8 ;  /* 0x0000f80805ff75b2 */ /* 0x0008620008000100 */
[----:B------:R4:W1:Y:S02]  /*0b60*/  SYNCS.EXCH.64 URZ, [UR5+0x108], UR6 ;  /* 0x0001080605ff75b2 */ /* 0x0008640008000100 */
[----:B----4-:R-:W-:Y:S01]  /*0b70*/  NOP ;  /* 0x0000000000007918 */ /* 0x010fe20000000000 */
.L_x_13:
[----:B------:R-:W4:Y:S01]  /*0b80*/  SHFL.IDX PT, R2, R81, RZ, 0x1f ;  /* 0x00001fff51027589 */ /* 0x000f2200000e0000 */
[----:B------:R-:W-:Y:S01]  /*0b90*/  NOP ;  /* 0x0000000000007918 */ /* 0x000fe20000000000 */
[----:B----4-:R-:W-:-:S13]  /*0ba0*/  ISETP.NE.AND P0, PT, R2, 0x5, PT ;  /* 0x000000050200780c */ /* 0x010fda0003f05270 */
[----:B------:R-:W-:Y:S05]  /*0bb0*/  @P0 BRA `(.L_x_14) ;  /* 0x0000000000580947 */ /* 0x000fea0003800000 */
[----:B-1----:R-:W1:Y:S01]  /*0bc0*/  S2UR UR6, SR_CgaCtaId ;  /* 0x00000000000679c3 */ /* 0x002e620000008800 */
        /* <DEDUP_REMOVED lines=12> */
[----:B-1----:R4:W1:Y:S01]  /*0c90*/  SYNCS.EXCH.64 URZ, [UR6+0x110], UR8 ;  /* 0x0001100806ff75b2 */ /* 0x0028620008000100 */
[----:B------:R4:W1:Y:S01]  /*0ca0*/  SYNCS.EXCH.64 URZ, [UR6+0x130], UR4 ;  /* 0x0001300406ff75b2 */ /* 0x0008620008000100 */
[----:B------:R4:W1:Y:S01]  /*0cb0*/  SYNCS.EXCH.64 URZ, [UR6+0x118], UR8 ;  /* 0x0001180806ff75b2 */ /* 0x0008620008000100 */
[----:B------:R4:W1:Y:S01]  /*0cc0*/  SYNCS.EXCH.64 URZ, [UR6+0x138], UR4 ;  /* 0x0001380406ff75b2 */ /* 0x0008620008000100 */
[----:B------:R4:W1:Y:S01]  /*0cd0*/  SYNCS.EXCH.64 URZ, [UR6+0x120], UR8 ;  /* 0x0001200806ff75b2 */ /* 0x0008620008000100 */
[----:B------:R4:W1:Y:S01]  /*0ce0*/  SYNCS.EXCH.64 URZ, [UR6+0x140], UR4 ;  /* 0x0001400406ff75b2 */ /* 0x0008620008000100 */
[----:B------:R4:W1:Y:S01]  /*0cf0*/  SYNCS.EXCH.64 URZ, [UR6+0x128], UR8 ;  /* 0x0001280806ff75b2 */ /* 0x0008620008000100 */
[----:B------:R4:W1:Y:S02]  /*0d00*/  SYNCS.EXCH.64 URZ, [UR6+0x148], UR4 ;  /* 0x0001480406ff75b2 */ /* 0x0008640008000100 */
[----:B----4-:R-:W-:Y:S01]  /*0d10*/  NOP ;  /* 0x0000000000007918 */ /* 0x010fe20000000000 */
.L_x_14:
[----:B------:R-:W4:Y:S01]  /*0d20*/  SHFL.IDX PT, R2, R81, RZ, 0x1f ;  /* 0x00001fff51027589 */ /* 0x000f2200000e0000 */
[----:B------:R-:W1:Y:S01]  /*0d30*/  S2UR UR54, SR_CgaCtaId ;  /* 0x00000000003679c3 */ /* 0x000e620000008800 */
[----:B------:R-:W-:Y:S01]  /*0d40*/  NOP ;  /* 0x0000000000007918 */ /* 0x000fe20000000000 */
[----:B----4-:R-:W-:-:S13]  /*0d50*/  ISETP.NE.AND P0, PT, R2, 0x3, PT ;  /* 0x000000030200780c */ /* 0x010fda0003f05270 */
[----:B-1----:R-:W-:Y:S05]  /*0d60*/  @P0 BRA `(.L_x_15) ;  /* 0x0000000000340947 */ /* 0x002fea0003800000 */
[----:B------:R-:W-:Y:S01]  /*0d70*/  UMOV UR5, 0x400 ;  /* 0x0000040000057882 */ /* 0x000fe20000000000 */
[----:B------:R-:W-:Y:S01]  /*0d80*/  UMOV UR4, 0x20 ;  /* 0x0000002000047882 */ /* 0x000fe20000000000 */
[----:B------:R-:W-:Y:S02]  /*0d90*/  ULEA UR5, UR54, UR5, 0x18 ;  /* 0x0000000536057291 */ /* 0x000fe4000f8ec0ff */
[----:B------:R-:W-:-:S04]  /*0da0*/  UIADD3 UR6, UPT, UPT, -UR4, 0x100000, URZ ;  /* 0x0010000004067890 */ /* 0x000fc8000fffe1ff */
[----:B------:R-:W-:Y:S02]  /*0db0*/  USHF.L.U32 UR7, UR6, 0xb, URZ ;  /* 0x0000000b06077899 */ /* 0x000fe400080006ff */
[----:B------:R-:W-:Y:S01]  /*0dc0*/  USHF.L.U32 UR6, UR6, 0x1, URZ ;  /* 0x0000000106067899 */ /* 0x000fe200080006ff */
[----:B------:R-:W-:Y:S01]  /*0dd0*/  ELECT P0, URZ, PT ;  /* 0x0000000000ff782f */ /* 0x000fe20003800000 */
[----:B------:R-:W1:Y:S10]  /*0de0*/  FENCE.VIEW.ASYNC.S ;  /* 0x00000000000073c6 */ /* 0x000e740000000000 */
[----:B-1----:R1:W4:Y:S01]  /*0df0*/  SYNCS.EXCH.64 URZ, [UR5+0x150], UR6 ;  /* 0x0001500605ff75b2 */ /* 0x0023220008000100 */
[----:B------:R1:W1:Y:S01]  /*0e00*/  SYNCS.EXCH.64 URZ, [UR5+0x160], UR6 ;  /* 0x0001600605ff75b2 */ /* 0x0002620008000100 */
[----:B------:R1:W1:Y:S01]  /*0e10*/  SYNCS.EXCH.64 URZ, [UR5+0x158], UR6 ;  /* 0x0001580605ff75b2 */ /* 0x0002620008000100 */
[----:B------:R1:W1:Y:S01]  /*0e20*/  SYNCS.EXCH.64 URZ, [UR5+0x168], UR6 ;  /* 0x0001680605ff75b2 */ /* 0x0002620008000100 */
[----:B------:R-:W-:Y:S01]  /*0e30*/  NOP ;  /* 0x0000000000007918 */ /* 0x000fe20000000000 */
.L_x_15:
[----:B------:R-:W2:Y:S01]  /*0e40*/  LDCU UR12, c[0x0][0x36c] ;  /* 0x00006d80ff0c77ac */ /* 0x000ea20008000800 */
[----:B------:R-:W-:Y:S01]  /*0e50*/  ISETP.NE.OR P3, PT, R0, 0x2, !P3 ;  /* 0x000000020000780c */ /* 0x000fe20005f65670 */
[----:B------:R-:W-:Y:S01]  /*0e60*/  NOP ;  /* 0x0000000000007918 */ /* 0x000fe20000000000 */
[----:B------:R-:W-:Y:S01]  /*0e70*/  LOP3.LUT R0, R69, 0x1f, RZ, 0xc0, !PT ;  /* 0x0000001f45007812 */ /* 0x000fe200078ec0ff */
[----:B------:R-:W-:Y:S02]  /*0e80*/  UISETP.NE.AND UP6, UPT, UR10, URZ, UPT ;  /* 0x000000ff0a00728c */ /* 0x000fe4000bfc5270 */
[----:B--2---:R-:W-:-:S04]  /*0e90*/  UISETP.EQ.U32.AND UP0, UPT, UR12, 0x1, UPT ;  /* 0x000000010c00788c */ /* 0x004fc8000bf02070 */
[----:B------:R-:W-:-:S05]  /*0ea0*/  UP2UR UR4, UPR, URZ, 0x1 ;  /* 0x00000001ff047883 */ /* 0x000fca0008000000 */
[----:B------:R-:W-:Y:S05]  /*0eb0*/  BRA.U !UP0, `(.L_x_16) ;  /* 0x0000000108087547 */ /* 0x000fea000b800000 */
[----:B-1-34-:R-:W-:Y:S01]  /*0ec0*/  UCGABAR_ARV ;  /* 0x00000000000079c7 */ /* 0x01afe20008000000 */
[----:B------:R-:W-:Y:S05]  /*0ed0*/  BRA `(.L_x_17) ;  /* 0x0000000000047947 */ /* 0x000fea0003800000 */
.L_x_16:
[----:B-1-34-:R-:W-:Y:S02]  /*0ee0*/  NOP ;  /* 0x0000000000007918 */ /* 0x01afe40000000000 */
.L_x_17:
[----:B------:R-:W1:Y:S01]  /*0ef0*/  S2UR UR50, SR_CTAID.X ;  /* 0x00000000003279c3 */ /* 0x000e620000002500 */
[----:B------:R-:W-:-:S05]  /*0f00*/  CS2R.32 R3, SR_CgaSize ;  /* 0x0000000000037805 */ /* 0x000fca0000008a00 */
[----:B------:R-:W-:-:S05]  /*0f10*/  IMAD R3, R3, -0xa0, RZ ;  /* 0xffffff6003037824 */ /* 0x000fca00078e02ff */
[----:B------:R-:W-:-:S14]  /*0f20*/  R2UR UR5, R3 ;  /* 0x00000000030572ca */ /* 0x000fdc00000e0000 */
[----:B------:R-:W2:Y:S01]  /*0f30*/  LDCU UR5, c[0x0][UR5+0x2b0] ;  /* 0x00005600050577ac */ /* 0x000ea20008000800 */
[----:B------:R-:W-:-:S05]  /*0f40*/  CS2R.32 R3, SR_CgaSize ;  /* 0x0000000000037805 */ /* 0x000fca0000008a00 */
[----:B------:R-:W-:-:S05]  /*0f50*/  IMAD R3, R3, -0xa0, RZ ;  /* 0xffffff6003037824 */ /* 0x000fca00078e02ff */
[----:B------:R-:W-:-:S14]  /*0f60*/  R2UR UR4, R3 ;  /* 0x00000000030472ca */ /* 0x000fdc00000e0000 */
[----:B------:R-:W3:Y:S01]  /*0f70*/  LDCU UR4, c[0x0][UR4+0x2b4] ;  /* 0x00005680040477ac */ /* 0x000ee20008000800 */
[----:B------:R-:W4:Y:S01]  /*0f80*/  S2UR UR51, SR_CTAID.Y ;  /* 0x00000000003379c3 */ /* 0x000f220000002600 */
[----:B------:R-:W-:-:S05]  /*0f90*/  CS2R.32 R3, SR_CgaSize ;  /* 0x0000000000037805 */ /* 0x000fca0000008a00 */
[----:B------:R-:W-:-:S05]  /*0fa0*/  IMAD R3, R3, -0xa0, RZ ;  /* 0xffffff6003037824 */ /* 0x000fca00078e02ff */
[----:B------:R-:W-:-:S14]  /*0fb0*/  R2UR UR7, R3 ;  /* 0x00000000030772ca */ /* 0x000fdc00000e0000 */
[----:B------:R-:W3:Y:S01]  /*0fc0*/  LDCU UR7, c[0x0][UR7+0x2a0] ;  /* 0x00005400070777ac */ /* 0x000ee20008000800 */
[----:B------:R-:W-:-:S05]  /*0fd0*/  CS2R.32 R3, SR_CgaSize ;  /* 0x0000000000037805 */ /* 0x000fca0000008a00 */
[----:B------:R-:W-:-:S05]  /*0fe0*/  IMAD R3, R3, -0xa0, RZ ;  /* 0xffffff6003037824 */ /* 0x000fca00078e02ff */
[----:B------:R-:W-:-:S14]  /*0ff0*/  R2UR UR6, R3 ;  /* 0x00000000030672ca */ /* 0x000fdc00000e0000 */
[----:B------:R-:W3:Y:S01]  /*1000*/  LDCU UR6, c[0x0][UR6+0x2a4] ;  /* 0x00005480060677ac */ /* 0x000ee20008000800 */
[----:B------:R-:W-:Y:S02]  /*1010*/  ULOP3.LUT UR22, UR54, 0x1, URZ, 0xc0, !UPT ;  /* 0x0000000136167892 */ /* 0x000fe4000f8ec0ff */
[----:B------:R-:W-:Y:S02]  /*1020*/  USHF.R.U32.HI UR11, URZ, 0x1, UR54 ;  /* 0x00000001ff0b7899 */ /* 0x000fe40008011636 */
[----:B------:R-:W-:Y:S02]  /*1030*/  UISETP.GT.U32.AND UP1, UPT, UR22, 0xffff, UPT ;  /* 0x0000ffff1600788c */ /* 0x000fe4000bf24070 */
[----:B------:R-:W-:Y:S01]  /*1040*/  USHF.L.U32 UR23, UR54, 0xa, URZ ;  /* 0x0000000a36177899 */ /* 0x000fe200080006ff */
[----:B-1----:R-:W-:Y:S01]  /*1050*/  I2FP.F32.U32 R3, UR50 ;  /* 0x0000003200037c45 */ /* 0x002fe20008201000 */
[----:B------:R-:W-:Y:S01]  /*1060*/  USHF.L.U32 UR15, UR54, 0xc, URZ ;  /* 0x0000000c360f7899 */ /* 0x000fe200080006ff */
[----:B------:R-:W1:Y:S03]  /*1070*/  LDCU UR19, c[0x0][0xb24] ;  /* 0x00016480ff1377ac */ /* 0x000e660008000800 */
[----:B--2---:R-:W-:Y:S01]  /*1080*/  FMUL R3, R3, UR5 ;  /* 0x0000000503037c20 */ /* 0x004fe20008400000 */
[----:B------:R-:W2:Y:S01]  /*1090*/  LDCU UR37, c[0x0][0xb24] ;  /* 0x00016480ff2577ac */ /* 0x000ea20008000800 */
[----:B----4-:R-:W-:-:S04]  /*10a0*/  I2FP.F32.U32 R2, UR51 ;  /* 0x0000003300027c45 */ /* 0x010fc80008201000 */
[----:B------:R-:W4:Y:S01]  /*10b0*/  F2I.U32.TRUNC.NTZ R3, R3 ;  /* 0x0000000300037305 */ /* 0x000f22000020f000 */
[----:B------:R-:W1:Y:S01]  /*10c0*/  LDCU UR16, c[0x0][0xb30] ;  /* 0x00016600ff1077ac */ /* 0x000e620008000800 */
[----:B---3--:R-:W-:Y:S01]  /*10d0*/  FMUL R2, R2, UR4 ;  /* 0x0000000402027c20 */ /* 0x008fe20008400000 */
[----:B------:R-:W-:Y:S01]  /*10e0*/  ULOP3.LUT UR4, UR54, 0x6, URZ, 0xc0, !UPT ;  /* 0x0000000636047892 */ /* 0x000fe2000f8ec0ff */
[----:B------:R-:W-:-:S04]  /*10f0*/  UMOV UR14, 0x55 ;  /* 0x00000055000e7882 */ /* 0x000fc80000000000 */
[----:B------:R-:W3:Y:S01]  /*1100*/  F2I.U32.TRUNC.NTZ R2, R2 ;  /* 0x0000000200027305 */ /* 0x000ee2000020f000 */
[----:B------:R-:W-:Y:S01]  /*1110*/  UISETP.GT.U32.AND UP0, UPT, UR4, 0xffff, UPT ;  /* 0x0000ffff0400788c */ /* 0x000fe2000bf04070 */
[----:B------:R-:W-:Y:S01]  /*1120*/  UMOV UR13, 0x3 ;  /* 0x00000003000d7882 */ /* 0x000fe20000000000 */
[----:B------:R-:W-:Y:S02]  /*1130*/  USEL UR5, UR22, 0xffff, !UP1 ;  /* 0x0000ffff16057887 */ /* 0x000fe4000c800000 */
[----:B------:R-:W-:Y:S01]  /*1140*/  USEL UR4, UR4, 0xffff, !UP0 ;  /* 0x0000ffff04047887 */ /* 0x000fe2000c000000 */
[----:B----4-:R-:W-:Y:S02]  /*1150*/  R2UR UR49, R3 ;  /* 0x00000000033172ca */ /* 0x010fe400000e0000 */
[----:B---3--:R-:W-:Y:S02]  /*1160*/  R2UR UR48, R2 ;  /* 0x00000000023072ca */ /* 0x008fe400000e0000 */
[----:B------:R-:W-:-:S09]  /*1170*/  PRMT R2, RZ, 0x7610, R2 ;  /* 0x00007610ff027816 */ /* 0x000fd20000000002 */
[----:B------:R-:W-:-:S04]  /*1180*/  UIADD3 UR49, UPT, UPT, -UR49, URZ, URZ ;  /* 0x000000ff31317290 */ /* 0x000fc8000fffe1ff */
[----:B------:R-:W-:Y:S02]  /*1190*/  UIMAD UR49, UR7, UR49, UR50 ;  /* 0x00000031073172a4 */ /* 0x000fe4000f8e0232 */
[----:B------:R-:W-:-:S04]  /*11a0*/  UIADD3 UR48, UPT, UPT, -UR48, URZ, URZ ;  /* 0x000000ff30307290 */ /* 0x000fc8000fffe1ff */
[----:B------:R-:W-:Y:S01]  /*11b0*/  UIMAD UR48, UR6, UR48, UR51 ;  /* 0x00000030063072a4 */ /* 0x000fe2000f8e0233 */
[----:B-12---:R-:W-:Y:S11]  /*11c0*/  BRA.U UP6, `(.L_x_18) ;  /* 0x00000001066c7547 */ /* 0x006ff6000b800000 */
[----:B------:R-:W-:Y:S02]  /*11d0*/  UISETP.NE.AND UP2, UPT, UR48, 0x2, UPT ;  /* 0x000000023000788c */ /* 0x000fe4000bf45270 */
[----:B------:R-:W-:Y:S02]  /*11e0*/  UISETP.NE.AND UP4, UPT, UR48, URZ, UPT ;  /* 0x000000ff3000728c */ /* 0x000fe4000bf85270 */
[----:B------:R-:W-:Y:S02]  /*11f0*/  UISETP.NE.AND UP0, UPT, UR48, 0x1, UPT ;  /* 0x000000013000788c */ /* 0x000fe4000bf05270 */
[----:B------:R-:W-:Y:S02]  /*1200*/  USEL UR18, URZ, 0x10, UP2 ;  /* 0x00000010ff127887 */ /* 0x000fe40009000000 */
[----:B------:R-:W-:Y:S02]  /*1210*/  USEL UR7, URZ, 0x20, UP2 ;  /* 0x00000020ff077887 */ /* 0x000fe40009000000 */
[----:B------:R-:W-:-:S02]  /*1220*/  UISETP.NE.AND UP3, UPT, UR49, URZ, UPT ;  /* 0x000000ff3100728c */ /* 0x000fc4000bf65270 */
[----:B------:R-:W-:Y:S02]  /*1230*/  USEL UR20, URZ, 0x4, UP0 ;  /* 0x00000004ff147887 */ /* 0x000fe40008000000 */
[----:B------:R-:W-:Y:S02]  /*1240*/  UISETP.NE.AND UP1, UPT, UR48, 0x3, UPT ;  /* 0x000000033000788c */ /* 0x000fe4000bf25270 */
[----:B------:R-:W-:Y:S02]  /*1250*/  UISETP.NE.AND UP2, UPT, UR49, URZ, UP4 ;  /* 0x000000ff3100728c */ /* 0x000fe4000a745270 */
[----:B------:R-:W-:Y:S02]  /*1260*/  USEL UR8, URZ, 0x8, UP0 ;  /* 0x00000008ff087887 */ /* 0x000fe40008000000 */
[----:B------:R-:W-:Y:S02]  /*1270*/  UISETP.NE.AND UP0, UPT, UR49, 0x1, UPT ;  /* 0x000000013100788c */ /* 0x000fe4000bf05270 */
[----:B------:R-:W-:-:S02]  /*1280*/  USEL UR9, URZ, 0x2, UP4 ;  /* 0x00000002ff097887 */ /* 0x000fc4000a000000 */
[----:B------:R-:W-:Y:S02]  /*1290*/  USEL UR17, URZ, 0x40, UP1 ;  /* 0x00000040ff117887 */ /* 0x000fe40008800000 */
[----:B------:R-:W-:Y:S02]  /*12a0*/  USEL UR21, URZ, 0x1, UP2 ;  /* 0x00000001ff157887 */ /* 0x000fe40009000000 */
[----:B------:R-:W-:Y:S02]  /*12b0*/  USEL UR20, UR20, 0x4, UP3 ;  /* 0x0000000414147887 */ /* 0x000fe40009800000 */
[----:B------:R-:W-:Y:S02]  /*12c0*/  USEL UR18, UR18, 0x10, UP3 ;  /* 0x0000001012127887 */ /* 0x000fe40009800000 */
[----:B------:R-:W-:Y:S02]  /*12d0*/  USEL UR17, UR17, 0x40, UP3 ;  /* 0x0000004011117887 */ /* 0x000fe40009800000 */
[----:B------:R-:W-:-:S02]  /*12e0*/  USEL UR9, UR9, 0x2, UP0 ;  /* 0x0000000209097887 */ /* 0x000fc40008000000 */
[----:B------:R-:W-:Y:S02]  /*12f0*/  UIADD3 UR18, UPT, UPT, UR18, UR20, UR21 ;  /* 0x0000001412127290 */ /* 0x000fe4000fffe015 */
[----:B------:R-:W-:Y:S02]  /*1300*/  USEL UR6, URZ, 0x80, UP1 ;  /* 0x00000080ff067887 */ /* 0x000fe40008800000 */
[----:B------:R-:W-:Y:S02]  /*1310*/  USEL UR8, UR8, 0x8, UP0 ;  /* 0x0000000808087887 */ /* 0x000fe40008000000 */
[----:B------:R-:W-:Y:S02]  /*1320*/  USEL UR7, UR7, 0x20, UP0 ;  /* 0x0000002007077887 */ /* 0x000fe40008000000 */
[----:B------:R-:W-:Y:S02]  /*1330*/  UIADD3 UR9, UPT, UPT, UR9, UR17, UR18 ;  /* 0x0000001109097290 */ /* 0x000fe4000fffe012 */
[----:B------:R-:W-:-:S02]  /*1340*/  USEL UR6, UR6, 0x80, UP0 ;  /* 0x0000008006067887 */ /* 0x000fc40008000000 */
[----:B------:R-:W-:-:S04]  /*1350*/  UIADD3 UR7, UPT, UPT, UR7, UR8, UR9 ;  /* 0x0000000807077290 */ /* 0x000fc8000fffe009 */
[----:B------:R-:W-:-:S06]  /*1360*/  UIADD3 UR6, UPT, UPT, UR7, UR6, URZ ;  /* 0x0000000607067290 */ /* 0x000fcc000fffe0ff */
[----:B------:R-:W-:-:S07]  /*1370*/  MOV R2, UR6 ;  /* 0x0000000600027c02 */ /* 0x000fce0008000f00 */
.L_x_18:
[----:B------:R-:W1:Y:S01]  /*1380*/  S2UR UR36, SR_CTAID.Z ;  /* 0x00000000002479c3 */ /* 0x000e620000002700 */
[----:B------:R-:W-:Y:S02]  /*1390*/  UISETP.GE.AND UP0, UPT, UR19, 0x1, UPT ;  /* 0x000000011300788c */ /* 0x000fe4000bf06270 */
[----:B------:R-:W-:Y:S02]  /*13a0*/  ULOP3.LUT UR5, UR5, 0xffff, URZ, 0xc0, !UPT ;  /* 0x0000ffff05057892 */ /* 0x000fe4000f8ec0ff */
[----:B------:R-:W-:Y:S02]  /*13b0*/  ULOP3.LUT UR4, UR4, 0xffff, URZ, 0xc0, !UPT ;  /* 0x0000ffff04047892 */ /* 0x000fe4000f8ec0ff */
[----:B------:R-:W-:Y:S02]  /*13c0*/  UISETP.NE.AND UP3, UPT, UR10, 0x2, UPT ;  /* 0x000000020a00788c */ /* 0x000fe4000bf65270 */
[----:B------:R-:W-:Y:S02]  /*13d0*/  ULOP3.LUT UR21, UR23, 0x1800, URZ, 0xc0, !UPT ;  /* 0x0000180017157892 */ /* 0x000fe4000f8ec0ff */
[----:B------:R-:W-:-:S02]  /*13e0*/  ULOP3.LUT UR15, UR15, 0x1000, URZ, 0xc0, !UPT ;  /* 0x000010000f0f7892 */ /* 0x000fc4000f8ec0ff */
[----:B------:R-:W-:Y:S02]  /*13f0*/  USHF.L.U32 UR14, UR14, UR5, URZ ;  /* 0x000000050e0e7299 */ /* 0x000fe400080006ff */
[----:B------:R-:W-:Y:S01]  /*1400*/  USHF.L.U32 UR13, UR13, UR4, URZ ;  /* 0x000000040d0d7299 */ /* 0x000fe200080006ff */
[----:B------:R-:W-:Y:S11]  /*1410*/  BRA.U !UP0, `(.L_x_19) ;  /* 0x0000000108b87547 */ /* 0x000ff6000b800000 */
[----:B------:R-:W2:Y:S01]  /*1420*/  LDCU.128 UR4, c[0x0][0xb10] ;  /* 0x00016200ff0477ac */ /* 0x000ea20008000c00 */
[----:B------:R-:W3:Y:S01]  /*1430*/  LDCU UR23, c[0x0][0x370] ;  /* 0x00006e00ff1777ac */ /* 0x000ee20008000800 */
[----:B------:R-:W4:Y:S01]  /*1440*/  LDCU UR20, c[0x0][0x374] ;  /* 0x00006e80ff1477ac */ /* 0x000f220008000800 */
[----:B------:R-:W1:Y:S01]  /*1450*/  LDCU UR18, c[0x0][0xb0c] ;  /* 0x00016180ff1277ac */ /* 0x000e620008000800 */
[----:B------:R-:W3:Y:S01]  /*1460*/  LDCU UR17, c[0x0][0xb20] ;  /* 0x00016400ff1177ac */ /* 0x000ee20008000800 */
[----:B------:R-:W3:Y:S01]  /*1470*/  LDCU.64 UR8, c[0x0][0xb28] ;  /* 0x00016500ff0877ac */ /* 0x000ee20008000a00 */
[----:B--2---:R-:W-:Y:S02]  /*1480*/  UISETP.NE.AND UP0, UPT, UR6, 0x1, UPT ;  /* 0x000000010600788c */ /* 0x004fe4000bf05270 */
[----:B----4-:R-:W-:Y:S02]  /*1490*/  UIMAD.WIDE.U32 UR28, UR20, UR7, URZ ;  /* 0x00000007141c72a5 */ /* 0x010fe4000f8e00ff */
[----:B------:R-:W-:-:S02]  /*14a0*/  UISETP.NE.AND UP2, UPT, UR19, 0x1, UPT ;  /* 0x000000011300788c */ /* 0x000fc4000bf45270 */
[----:B-1----:R-:W-:Y:S02]  /*14b0*/  UISETP.NE.AND UP1, UPT, UR18, 0x1, UPT ;  /* 0x000000011200788c */ /* 0x002fe4000bf25270 */
[----:B------:R-:W-:Y:S02]  /*14c0*/  UIMAD.WIDE.U32 UR30, UR51, UR7, URZ ;  /* 0x00000007331e72a5 */ /* 0x000fe4000f8e00ff */
[----:B---3--:R-:W-:Y:S01]  /*14d0*/  UIMAD.WIDE.U32 UR24, UR23, UR4, URZ ;  /* 0x00000004171872a5 */ /* 0x008fe2000f8e00ff */
[----:B------:R-:W-:Y:S01]  /*14e0*/  UMOV UR7, UR29 ;  /* 0x0000001d00077c82 */ /* 0x000fe20008000000 */
[----:B------:R-:W-:Y:S02]  /*14f0*/  UIMAD.WIDE.U32 UR28, UR50, UR4, URZ ;  /* 0x00000004321c72a5 */ /* 0x000fe4000f8e00ff */
[----:B------:R-:W-:-:S03]  /*1500*/  @UP0 USHF.R.U32.HI UR20, URZ, UR17, UR7 ;  /* 0x00000011ff140299 */ /* 0x000fc60008011607 */
[----:B------:R-:W-:Y:S02]  /*1510*/  @UP1 USHF.R.U32.HI UR23, URZ, UR5, UR25 ;  /* 0x00000005ff171299 */ /* 0x000fe40008011619 */
[----:B------:R-:W-:Y:S02]  /*1520*/  UIMAD.WIDE.U32 UR24, UR20, UR8, URZ ;  /* 0x00000008141872a5 */ /* 0x000fe4000f8e00ff */
[----:B------:R-:W-:Y:S02]  /*1530*/  USHF.R.U32.HI UR31, URZ, UR17, UR31 ;  /* 0x00000011ff1f7299 */ /* 0x000fe4000801161f */
[----:B------:R-:W-:Y:S02]  /*1540*/  UIMAD.WIDE.U32 UR32, UR23, UR8, URZ ;  /* 0x00000008172072a5 */ /* 0x000fe4000f8e00ff */
[----:B------:R-:W-:Y:S02]  /*1550*/  @UP2 USHF.R.U32.HI UR20, URZ, UR9, UR25 ;  /* 0x00000009ff142299 */ /* 0x000fe40008011619 */
[----:B------:R-:W-:-:S02]  /*1560*/  USHF.R.U32.HI UR29, URZ, UR5, UR29 ;  /* 0x00000005ff1d7299 */ /* 0x000fc4000801161d */
[----:B------:R-:W-:Y:S02]  /*1570*/  USEL UR31, UR51, UR31, !UP0 ;  /* 0x0000001f331f7287 */ /* 0x000fe4000c000000 */
[----:B------:R-:W-:Y:S02]  /*1580*/  @UP2 USHF.R.U32.HI UR23, URZ, UR9, UR33 ;  /* 0x00000009ff172299 */ /* 0x000fe40008011621 */
[----:B------:R-:W-:Y:S02]  /*1590*/  UIMAD UR20, UR20, UR19, URZ ;  /* 0x00000013141472a4 */ /* 0x000fe4000f8e02ff */
[----:B------:R-:W-:Y:S02]  /*15a0*/  USEL UR29, UR50, UR29, !UP1 ;  /* 0x0000001d321d7287 */ /* 0x000fe4000c800000 */
[----:B------:R-:W-:Y:S02]  /*15b0*/  UIMAD UR4, UR23, UR19, URZ ;  /* 0x00000013170472a4 */ /* 0x000fe4000f8e02ff */
[----:B------:R-:W-:-:S02]  /*15c0*/  UISETP.GE.AND UP0, UPT, UR31, UR20, UPT ;  /* 0x000000141f00728c */ /* 0x000fc4000bf06270 */
[----:B------:R-:W-:Y:S02]  /*15d0*/  UIMAD.WIDE.U32 UR32, UR31, UR8, URZ ;  /* 0x000000081f2072a5 */ /* 0x000fe4000f8e00ff */
[----:B------:R-:W-:Y:S02]  /*15e0*/  UISETP.GE.OR UP0, UPT, UR29, UR4, UP0 ;  /* 0x000000041d00728c */ /* 0x000fe40008706670 */
[----:B------:R-:W-:Y:S02]  /*15f0*/  USHF.R.U32.HI UR4, URZ, UR9, UR33 ;  /* 0x00000009ff047299 */ /* 0x000fe40008011621 */
[----:B------:R-:W-:Y:S02]  /*1600*/  UIMAD.WIDE.U32 UR24, UR29, UR8, URZ ;  /* 0x000000081d1872a5 */ /* 0x000fe4000f8e00ff */
[----:B------:R-:W-:Y:S02]  /*1610*/  USEL UR4, UR31, UR4, !UP2 ;  /* 0x000000041f047287 */ /* 0x000fe4000d000000 */
[----:B------:R-:W-:-:S02]  /*1620*/  UIADD3 UR5, UPT, UPT, -UR31, URZ, URZ ;  /* 0x000000ff1f057290 */ /* 0x000fc4000fffe1ff */
[----:B------:R-:W-:Y:S02]  /*1630*/  UIADD3 UR8, UPT, UPT, -UR4, URZ, URZ ;  /* 0x000000ff04087290 */ /* 0x000fe4000fffe1ff */
[----:B------:R-:W-:Y:S02]  /*1640*/  @!UP0 USHF.R.U32.HI UR9, URZ, UR9, UR25 ;  /* 0x00000009ff098299 */ /* 0x000fe40008011619 */
[----:B------:R-:W-:Y:S02]  /*1650*/  UIMAD UR8, UR19, UR8, UR31 ;  /* 0x00000008130872a4 */ /* 0x000fe4000f8e021f */
[----:B------:R-:W-:Y:S02]  /*1660*/  @!UP0 USEL UR9, UR29, UR9, !UP2 ;  /* 0x000000091d098287 */ /* 0x000fe4000d000000 */
[----:B------:R-:W-:Y:S02]  /*1670*/  UIADD3 UR7, UPT, UPT, -UR29, URZ, URZ ;  /* 0x000000ff1d077290 */ /* 0x000fe4000fffe1ff */
[----:B------:R-:W-:-:S02]  /*1680*/  @!UP0 UIMAD UR8, UR8, UR23, UR9 ;  /* 0x00000017080882a4 */ /* 0x000fc4000f8e0209 */
[----:B------:R-:W-:Y:S02]  /*1690*/  @!UP0 UIADD3 UR4, UPT, UPT, UR4, -UR9, URZ ;  /* 0x8000000904048290 */ /* 0x000fe4000fffe0ff */
[----:B------:R-:W-:Y:S02]  /*16a0*/  UIMAD UR5, UR6, UR5, UR51 ;  /* 0x00000005060572a4 */ /* 0x000fe4000f8e0233 */
[----:B------:R-:W-:Y:S02]  /*16b0*/  @!UP0 UIMAD UR31, UR4, UR19, UR29 ;  /* 0x00000013041f82a4 */ /* 0x000fe4000f8e021d */
[----:B------:R-:W-:Y:S01]  /*16c0*/  UIMAD UR7, UR18, UR7, UR50 ;  /* 0x00000007120772a4 */ /* 0x000fe2000f8e0232 */
[----:B------:R-:W-:Y:S01]  /*16d0*/  @!UP0 UMOV UR29, UR8 ;  /* 0x00000008001d8c82 */ /* 0x000fe20008000000 */
[----:B------:R-:W-:Y:S02]  /*16e0*/  UIMAD UR51, UR31, UR6, UR5 ;  /* 0x000000061f3372a4 */ /* 0x000fe4000f8e0205 */
[----:B------:R-:W-:-:S12]  /*16f0*/  UIMAD UR50, UR29, UR18, UR7 ;  /* 0x000000121d3272a4 */ /* 0x000fd8000f8e0207 */
.L_x_19:
[----:B------:R-:W-:-:S09]  /*1700*/  UISETP.NE.AND UP0, UPT, UR16, 0x1, UPT ;  /* 0x000000011000788c */ /* 0x000fd2000bf05270 */
[----:B------:R-:W-:Y:S05]  /*1710*/  BRA.U UP0, `(.L_x_20) ;  /* 0x0000000100407547 */ /* 0x000fea000b800000 */
[----:B------:R-:W2:Y:S01]  /*1720*/  LDCU.128 UR4, c[0x0][0xb10] ;  /* 0x00016200ff0477ac */ /* 0x000ea20008000c00 */
[----:B------:R-:W3:Y:S01]  /*1730*/  LDCU UR9, c[0x0][0xb0c] ;  /* 0x00016180ff0977ac */ /* 0x000ee20008000800 */
[----:B------:R-:W4:Y:S01]  /*1740*/  LDCU UR8, c[0x0][0xb20] ;  /* 0x00016400ff0877ac */ /* 0x000f220008000800 */
[----:B--2---:R-:W-:Y:S02]  /*1750*/  UIMAD.WIDE.U32 UR18, UR50, UR4, URZ ;  /* 0x00000004321272a5 */ /* 0x004fe4000f8e00ff */
[----:B------:R-:W-:Y:S02]  /*1760*/  UIMAD.WIDE.U32 UR16, UR51, UR7, URZ ;  /* 0x00000007331072a5 */ /* 0x000fe4000f8e00ff */
[----:B---3--:R-:W-:Y:S02]  /*1770*/  UISETP.NE.AND UP1, UPT, UR9, 0x1, UPT ;  /* 0x000000010900788c */ /* 0x008fe4000bf25270 */
[----:B------:R-:W-:Y:S01]  /*1780*/  UISETP.NE.AND UP0, UPT, UR6, 0x1, UPT ;  /* 0x000000010600788c */ /* 0x000fe2000bf05270 */
[----:B------:R-:W-:Y:S01]  /*1790*/  UMOV UR7, UR19 ;  /* 0x0000001300077c82 */ /* 0x000fe20008000000 */
[----:B----4-:R-:W-:-:S02]  /*17a0*/  USHF.R.U32.HI UR8, URZ, UR8, UR17 ;  /* 0x00000008ff087299 */ /* 0x010fc40008011611 */
[----:B------:R-:W-:Y:S02]  /*17b0*/  USHF.R.U32.HI UR5, URZ, UR5, UR7 ;  /* 0x00000005ff057299 */ /* 0x000fe40008011607 */
[----:B------:R-:W-:Y:S02]  /*17c0*/  USEL UR8, UR51, UR8, !UP0 ;  /* 0x0000000833087287 */ /* 0x000fe4000c000000 */
[----:B------:R-:W-:-:S04]  /*17d0*/  USEL UR5, UR50, UR5, !UP1 ;  /* 0x0000000532057287 */ /* 0x000fc8000c800000 */
[----:B------:R-:W-:Y:S02]  /*17e0*/  UIADD3 UR4, UPT, UPT, UR5, -UR8, URZ ;  /* 0x8000000805047290 */ /* 0x000fe4000fffe0ff */
[----:B------:R-:W-:Y:S02]  /*17f0*/  UIADD3 UR5, UPT, UPT, -UR5, UR8, URZ ;  /* 0x0000000805057290 */ /* 0x000fe4000fffe1ff */
[----:B------:R-:W-:Y:S02]  /*1800*/  UIMAD UR51, UR4, UR6, UR51 ;  /* 0x00000006043372a4 */ /* 0x000fe4000f8e0233 */
[----:B------:R-:W-:-:S12]  /*1810*/  UIMAD UR50, UR5, UR9, UR50 ;  /* 0x00000009053272a4 */ /* 0x000fd8000f8e0232 */
.L_x_20:
[----:B------:R-:W-:-:S09]  /*1820*/  UISETP.EQ.U32.AND UP0, UPT, UR12, 0x1, UPT ;  /* 0x000000010c00788c */ /* 0x000fd2000bf02070 */
[----:B------:R-:W-:Y:S05]  /*1830*/  BRA.U !UP0, `(.L_x_21) ;  /* 0x00000001080c7547 */ /* 0x000fea000b800000 */
[----:B------:R-:W-:Y:S01]  /*1840*/  UCGABAR_WAIT ;  /* 0x0000000000007dc7 */ /* 0x000fe20008000000 */
[----:B------:R-:W-:Y:S01]  /*1850*/  CCTL.IVALL ;  /* 0x00000000ff00798f */ /* 0x000fe20002000000 */
[----:B------:R-:W-:Y:S05]  /*1860*/  BRA `(.L_x_22) ;  /* 0x0000000000047947 */ /* 0x000fea0003800000 */
.L_x_21:
[----:B------:R-:W-:Y:S06]  /*1870*/  BAR.SYNC.DEFER_BLOCKING 0x0 ;  /* 0x0000000000007b1d */ /* 0x000fec0000010000 */
.L_x_22:
[----:B------:R-:W-:Y:S05]  /*1880*/  BRA.U UP3, `(.L_x_23) ;  /* 0x0000001503f87547 */ /* 0x000fea000b800000 */
[----:B------:R-:W2:Y:S01]  /*1890*/  LDCU UR27, c[0x0][0x38c] ;  /* 0x00007180ff1b77ac */ /* 0x000ea20008000800 */
[----:B------:R-:W-:Y:S01]  /*18a0*/  PLOP3.LUT P1, PT, PT, PT, UP5, 0x80, 0x8 ;  /* 0x000000000008781c */ /* 0x000fe20003f2f058 */
[----:B------:R-:W-:Y:S01]  /*18b0*/  IMAD.MOV.U32 R12, RZ, RZ, 0x1 ;  /* 0x00000001ff0c7424 */ /* 0x000fe200078e00ff */
[----:B------:R-:W-:Y:S01]  /*18c0*/  ISETP.EQ.OR P2, PT, R0, RZ, P3 ;  /* 0x000000ff0000720c */ /* 0x000fe20001f42670 */
[----:B------:R-:W-:Y:S01]  /*18d0*/  USHF.L.U32 UR11, UR11, 0x4, URZ ;  /* 0x000000040b0b7899 */ /* 0x000fe200080006ff */
[----:B------:R-:W-:Y:S01]  /*18e0*/  PLOP3.LUT P1, PT, P1, PT, PT, 0x8, 0x80 ;  /* 0x000000000080781c */ /* 0x000fe20000f2e170 */
[----:B------:R-:W-:Y:S01]  /*18f0*/  UISETP.NE.AND UP1, UPT, UR10, URZ, UPT ;  /* 0x000000ff0a00728c */ /* 0x000fe2000bf25270 */
[----:B------:R-:W-:Y:S01]  /*1900*/  CS2R R10, SRZ ;  /* 0x00000000000a7805 */ /* 0x000fe2000001ff00 */
[----:B------:R-:W-:Y:S01]  /*1910*/  IMAD.MOV.U32 R9, RZ, RZ, RZ ;  /* 0x000000ffff097224 */ /* 0x000fe200078e00ff */
[----:B------:R-:W3:Y:S01]  /*1920*/  LDCU UR24, c[0x0][0x370] ;  /* 0x00006e00ff1877ac */ /* 0x000ee20008000800 */
[----:B------:R-:W-:Y:S01]  /*1930*/  IMAD.MOV.U32 R8, RZ, RZ, 0x1 ;  /* 0x00000001ff087424 */ /* 0x000fe200078e00ff */
[----:B------:R-:W4:Y:S01]  /*1940*/  LDCU.64 UR30, c[0x0][0x348] ;  /* 0x00006900ff1e77ac */ /* 0x000f220008000a00 */
[----:B------:R-:W1:Y:S01]  /*1950*/  LDCU UR23, c[0x0][0x374] ;  /* 0x00006e80ff1777ac */ /* 0x000e620008000800 */
[----:B--2---:R-:W-:-:S02]  /*1960*/  UIADD3 UR4, UPT, UPT, UR27, 0x7f, URZ ;  /* 0x0000007f1b047890 */ /* 0x004fc4000fffe0ff */
[----:B------:R-:W-:Y:S02]  /*1970*/  ULOP3.LUT UR25, UR11, 0x30, URZ, 0xe2, !UPT ;  /* 0x000000300b197892 */ /* 0x000fe4000f8ee2ff */
[----:B------:R-:W-:Y:S02]  /*1980*/  USHF.R.S32.HI UR29, URZ, 0x1f, UR4 ;  /* 0x0000001fff1d7899 */ /* 0x000fe40008011404 */
[----:B------:R-:W-:Y:S02]  /*1990*/  USEL UR39, UR26, 0x2, UP1 ;  /* 0x000000021a277887 */ /* 0x000fe40008800000 */
[----:B------:R-:W-:Y:S02]  /*19a0*/  ULEA.HI UR29, UR29, UR4, URZ, 0x7 ;  /* 0x000000041d1d7291 */ /* 0x000fe4000f8f38ff */
[----:B------:R-:W-:Y:S02]  /*19b0*/  UIADD3 UR4, UPT, UPT, UR27, -0x1, URZ ;  /* 0xffffffff1b047890 */ /* 0x000fe4000fffe0ff */
[----:B------:R-:W-:-:S02]  /*19c0*/  USHF.R.S32.HI UR29, URZ, 0x7, UR29 ;  /* 0x00000007ff1d7899 */ /* 0x000fc4000801141d */
[----:B------:R-:W-:Y:S02]  /*19d0*/  UISETP.GE.U32.AND UP2, UPT, UR4, -0xff, UPT ;  /* 0xffffff010400788c */ /* 0x000fe4000bf46070 */
[----:B------:R-:W-:Y:S02]  /*19e0*/  UISETP.LT.U32.AND UP0, UPT, UR29, 0xd, UPT ;  /* 0x0000000d1d00788c */ /* 0x000fe4000bf01070 */
[----:B------:R-:W-:Y:S02]  /*19f0*/  UIADD3 UR27, UPT, UPT, UR27, 0xfe, URZ ;  /* 0x000000fe1b1b7890 */ /* 0x000fe4000fffe0ff */
[----:B------:R-:W-:Y:S01]  /*1a00*/  USEL UR28, UR29, 0xd, UP0 ;  /* 0x0000000d1d1c7887 */ /* 0x000fe20008000000 */
[----:B------:R-:W-:-:S03]  /*1a10*/  UMOV UR42, URZ ;  /* 0x000000ff002a7c82 */ /* 0x000fc60008000000 */
[----:B------:R-:W-:Y:S02]  /*1a20*/  UIADD3 UR38, UPT, UPT, UR28, -0x1, URZ ;  /* 0xffffffff1c267890 */ /* 0x000fe4000fffe0ff */
[----:B------:R-:W-:Y:S02]  /*1a30*/  @UP2 UIADD3 UR38, UPT, UPT, UR28, URZ, URZ ;  /* 0x000000ff1c262290 */ /* 0x000fe4000fffe0ff */
[----:B------:R-:W-:Y:S02]  /*1a40*/  UIADD3 UR43, UPT, UPT, UR29, -UR28, URZ ;  /* 0x8000001c1d2b7290 */ /* 0x000fe4000fffe0ff */
[----:B-1-34-:R-:W-:-:S12]  /*1a50*/  UIADD3 UR38, UPT, UPT, UR38, 0x1, URZ ;  /* 0x0000000126267890 */ /* 0x01afd8000fffe0ff */
.L_x_43:
[----:B------:R-:W-:Y:S01]  /*1a60*/  UISETP.NE.AND UP0, UPT, UR54, URZ, UPT ;  /* 0x000000ff3600728c */ /* 0x000fe2000bf05270 */
[----:B------:R-:W1:Y:S08]  /*1a70*/  S2UR UR54, SR_CgaCtaId ;  /* 0x00000000003679c3 */ /* 0x000e700000008800 */
[----:B------:R-:W-:Y:S05]  /*1a80*/  BRA.U UP0, `(.L_x_24) ;  /* 0x0000000100347547 */ /* 0x000fea000b800000 */
[----:B------:R-:W2:Y:S01]  /*1a90*/  S2R R0, SR_CgaCtaId ;  /* 0x0000000000007919 */ /* 0x000ea20000008800 */
[----:B------:R-:W-:-:S04]  /*1aa0*/  MOV R2, 0x400 ;  /* 0x0000040000027802 */ /* 0x000fc80000000f00 */
[----:B--2---:R-:W-:Y:S02]  /*1ab0*/  LEA R0, R0, R2, 0x18 ;  /* 0x0000000200007211 */ /* 0x004fe400078ec0ff */
[----:B------:R-:W-:-:S03]  /*1ac0*/  SHF.L.U32 R2, R8, 0x1f, RZ ;  /* 0x0000001f08027819 */ /* 0x000fc600000006ff */
[----:B------:R-:W-:-:S04]  /*1ad0*/  IMAD R0, R9, 0x8, R0 ;  /* 0x0000000809007824 */ /* 0x000fc800078e0200 */
[----:B------:R-:W2:Y:S02]  /*1ae0*/  SYNCS.PHASECHK.TRANS64.TRYWAIT P0, [R0+URZ+0x160], R2 ;  /* 0x00016002000075a7 */ /* 0x000ea400080011ff */
[----:B--2---:R-:W-:Y:S05]  /*1af0*/  @!P0 BRA `(.L_x_25) ;  /* 0x0000005000ec8947 */ /* 0x004fea0003800000 */
.L_x_112:
[----:B------:R-:W-:Y:S01]  /*1b00*/  VIADD R9, R9, 0x1 ;  /* 0x0000000109097836 */ /* 0x000fe20000000000 */
[----:B------:R2:W-:Y:S04]  /*1b10*/  SYNCS.ARRIVE.TRANS64.A1T0 RZ, [R0+URZ+0x150], RZ ;  /* 0x000150ff00ff79a7 */ /* 0x0005e800081000ff */
[----:B------:R-:W-:-:S04]  /*1b20*/  ISETP.NE.AND P0, PT, R9, 0x2, PT ;  /* 0x000000020900780c */ /* 0x000fc80003f05270 */
[----:B------:R-:W-:Y:S02]  /*1b30*/  SEL R9, R9, RZ, P0 ;  /* 0x000000ff09097207 */ /* 0x000fe40000000000 */
[----:B--2---:R-:W-:-:S04]  /*1b40*/  SEL R0, RZ, 0x1, P0 ;  /* 0x00000001ff007807 */ /* 0x004fc80000000000 */
[----:B------:R-:W-:-:S07]  /*1b50*/  LOP3.LUT R8, R8, R0, RZ, 0x3c, !PT ;  /* 0x0000000008087212 */ /* 0x000fce00078e3cff */
.L_x_24:
[----:B------:R-:W-:Y:S01]  /*1b60*/  UMOV UR26, 0x400 ;  /* 0x00000400001a7882 */ /* 0x000fe20000000000 */
[----:B------:R-:W-:Y:S01]  /*1b70*/  SHF.L.U32 R0, R12, 0x1f, RZ ;  /* 0x0000001f0c007819 */ /* 0x000fe200000006ff */
[----:B-1----:R-:W-:Y:S02]  /*1b80*/  ULEA UR26, UR54, UR26, 0x18 ;  /* 0x0000001a361a7291 */ /* 0x002fe4000f8ec0ff */
[----:B------:R-:W-:Y:S02]  /*1b90*/  UISETP.GE.U32.AND UP0, UPT, UR27, 0xff, UPT ;  /* 0x000000ff1b00788c */ /* 0x000fe4000bf06070 */
[----:B------:R-:W-:Y:S02]  /*1ba0*/  ULEA UR4, UR42, UR26, 0x3 ;  /* 0x0000001a2a047291 */ /* 0x000fe4000f8e18ff */
[----:B------:R-:W-:Y:S02]  /*1bb0*/  ULEA UR11, UR51, UR22, 0x1 ;  /* 0x00000016330b7291 */ /* 0x000fe4000f8e08ff */
[----:B------:R-:W-:-:S02]  /*1bc0*/  ULEA UR35, UR50, UR25, 0x6 ;  /* 0x0000001932237291 */ /* 0x000fc4000f8e30ff */
[----:B------:R-:W-:Y:S01]  /*1bd0*/  USHF.L.U32 UR11, UR11, 0x5, URZ ;  /* 0x000000050b0b7899 */ /* 0x000fe200080006ff */
[----:B------:R-:W-:Y:S02]  /*1be0*/  UMOV UR6, URZ ;  /* 0x000000ff00067c82 */ /* 0x000fe40008000000 */
[----:B------:R1:W2:Y:S01]  /*1bf0*/  SYNCS.PHASECHK.TRANS64.TRYWAIT P0, [UR4+0x68], R0 ;  /* 0x00006800ff0075a7 */ /* 0x0002a20008001104 */
[----:B------:R-:W-:Y:S08]  /*1c00*/  BRA.U !UP0, `(.L_x_26) ;  /* 0x0000000108c47547 */ /* 0x000ff0000b800000 */
[----:B------:R-:W-:Y:S01]  /*1c10*/  UMOV UR4, URZ ;  /* 0x000000ff00047c82 */ /* 0x000fe20008000000 */
[----:B------:R-:W-:-:S05]  /*1c20*/  UMOV UR20, UR42 ;  /* 0x0000002a00147c82 */ /* 0x000fca0008000000 */
.L_x_32:
[----:B------:R-:W-:Y:S01]  /*1c30*/  ULEA UR33, UR20, UR26, 0x3 ;  /* 0x0000001a14217291 */ /* 0x000fe2000f8e18ff */
[----:B--2---:R-:W-:Y:S01]  /*1c40*/  @!P3 MOV R2, 0x4000 ;  /* 0x000040000002b802 */ /* 0x004fe20000000f00 */
[----:B--2-4-:R-:W-:Y:S10]  /*1c50*/  @P0 BRA `(.L_x_27) ;  /* 0x00000000000c0947 */ /* 0x014ff40003800000 */
[----:B------:R-:W-:-:S04]  /*1c60*/  SHF.L.U32 R3, R12, 0x1f, RZ ;  /* 0x0000001f0c037819 */ /* 0x000fc800000006ff */
[----:B------:R-:W2:Y:S02]  /*1c70*/  SYNCS.PHASECHK.TRANS64.TRYWAIT P0, [UR33+0x68], R3 ;  /* 0x00006803ff0075a7 */ /* 0x000ea40008001121 */
[----:B--2---:R-:W-:Y:S05]  /*1c80*/  @!P0 BRA `(.L_x_28) ;  /* 0x00000050009c8947 */ /* 0x004fea0003800000 */
.L_x_27:
[----:B------:R2:W-:Y:S01]  /*1c90*/  @!P3 SYNCS.ARRIVE.TRANS64 RZ, [UR33], R2 ;  /* 0x00000002ffffb9a7 */ /* 0x0005e20008000021 */
[----:B------:R-:W-:-:S04]  /*1ca0*/  ULOP3.LUT UR5, UR39, 0x2, URZ, 0xfc, !UPT ;  /* 0x0000000227057892 */ /* 0x000fc8000f8efcff */
[----:B------:R-:W-:-:S09]  /*1cb0*/  UISETP.NE.AND UP0, UPT, UR5, 0x2, UPT ;  /* 0x000000020500788c */ /* 0x000fd2000bf05270 */
[----:B------:R-:W-:Y:S05]  /*1cc0*/  BRA.U UP0, `(.L_x_29) ;  /* 0x0000000100047547 */ /* 0x000fea000b800000 */
[----:B------:R-:W-:Y:S05]  /*1cd0*/  BPT.TRAP 0x1 ;  /* 0x000000040000795c */ /* 0x000fea0000300000 */
.L_x_29:
[----:B------:R-:W-:Y:S04]  /*1ce0*/  BSSY.RECONVERGENT B0, `(.L_x_30) ;  /* 0x0000003000007945 */ /* 0x000fe80003800200 */
[----:B------:R-:W-:Y:S05]  /*1cf0*/  @P2 BRA `(.L_x_31) ;  /* 0x0000000000042947 */ /* 0x000fea0003800000 */
[----:B------:R-:W-:Y:S05]  /*1d00*/  BPT.TRAP 0x1 ;  /* 0x000000040000795c */ /* 0x000fea0000300000 */
.L_x_31:
[----:B------:R-:W-:Y:S05]  /*1d10*/  BSYNC.RECONVERGENT B0 ;  /* 0x0000000000007941 */ /* 0x000fea0003800200 */
.L_x_30:
[----:B------:R-:W-:Y:S02]  /*1d20*/  UIADD3 UR42, UPT, UPT, UR20, 0x1, URZ ;  /* 0x00000001142a7890 */ /* 0x000fe4000fffe0ff */
[----:B------:R-:W-:Y:S02]  /*1d30*/  USHF.L.U32 UR8, UR20, 0xd, URZ ;  /* 0x0000000d14087899 */ /* 0x000fe400080006ff */
[----:B------:R-:W-:Y:S02]  /*1d40*/  UISETP.NE.AND UP0, UPT, UR42, 0xd, UPT ;  /* 0x0000000d2a00788c */ /* 0x000fe4000bf05270 */
[----:B------:R-:W-:Y:S02]  /*1d50*/  UIADD3 UR44, UP1, UPT, UR30, 0x80, URZ ;  /* 0x000000801e2c7890 */ /* 0x000fe4000ff3e0ff */
[----:B------:R-:W-:Y:S02]  /*1d60*/  USEL UR6, URZ, 0x1, UP0 ;  /* 0x00000001ff067887 */ /* 0x000fe40008000000 */
[----:B------:R-:W-:-:S02]  /*1d70*/  USEL UR42, UR42, URZ, UP0 ;  /* 0x000000ff2a2a7287 */ /* 0x000fc40008000000 */
[----:B------:R-:W-:Y:S02]  /*1d80*/  ULOP3.LUT UR32, UR21, UR8, URZ, 0xfc, !UPT ;  /* 0x0000000815207292 */ /* 0x000fe4000f8efcff */
[----:B------:R-:W-:Y:S01]  /*1d90*/  ULEA UR5, UR42, UR26, 0x3 ;  /* 0x0000001a2a057291 */ /* 0x000fe2000f8e18ff */
[----:B------:R-:W-:Y:S01]  /*1da0*/  LOP3.LUT R12, R12, UR6, RZ, 0x3c, !PT ;  /* 0x000000060c0c7c12 */ /* 0x000fe2000f8e3cff */
[----:B------:R-:W-:Y:S02]  /*1db0*/  UIADD3 UR18, UP0, UPT, UR30, 0x180, URZ ;  /* 0x000001801e127890 */ /* 0x000fe4000ff1e0ff */
[----:B------:R-:W-:Y:S01]  /*1dc0*/  ULOP3.LUT UR8, UR15, UR8, URZ, 0xfc, !UPT ;  /* 0x000000080f087292 */ /* 0x000fe2000f8efcff */
[----:B-1----:R-:W-:Y:S01]  /*1dd0*/  SHF.L.U32 R0, R12, 0x1f, RZ ;  /* 0x0000001f0c007819 */ /* 0x002fe200000006ff */
[----:B------:R-:W-:Y:S02]  /*1de0*/  USHF.L.U32 UR34, UR4, 0x7, URZ ;  /* 0x0000000704227899 */ /* 0x000fe400080006ff */
[----:B------:R-:W-:Y:S01]  /*1df0*/  UIADD3.X UR45, UPT, UPT, URZ, UR31, URZ, UP1, !UPT ;  /* 0x0000001fff2d7290 */ /* 0x000fe20008ffe4ff */
[----:B------:R3:W4:Y:S01]  /*1e00*/  SYNCS.PHASECHK.TRANS64.TRYWAIT P0, [UR5+0x68], R0 ;  /* 0x00006800ff0075a7 */ /* 0x0007220008001105 */
[----:B------:R-:W-:-:S02]  /*1e10*/  UIADD3 UR32, UPT, UPT, UR26, 0x2400, UR32 ;  /* 0x000024001a207890 */ /* 0x000fc4000fffe020 */
[----:B------:R-:W-:Y:S02]  /*1e20*/  UPRMT UR7, URZ, 0x5410, UR14 ;  /* 0x00005410ff077896 */ /* 0x000fe4000800000e */
[----:B------:R-:W-:Y:S02]  /*1e30*/  UIADD3 UR8, UPT, UPT, UR26, 0x1c400, UR8 ;  /* 0x0001c4001a087890 */ /* 0x000fe4000fffe008 */
[----:B------:R-:W-:Y:S02]  /*1e40*/  UIADD3.X UR19, UPT, UPT, URZ, UR31, URZ, UP0, !UPT ;  /* 0x0000001fff137290 */ /* 0x000fe400087fe4ff */
[----:B------:R-:W-:Y:S01]  /*1e50*/  UPRMT UR5, URZ, 0x5410, UR13 ;  /* 0x00005410ff057896 */ /* 0x000fe2000800000d */
[----:B------:R-:W-:Y:S01]  /*1e60*/  UMOV UR16, 0x0 ;  /* 0x0000000000107882 */ /* 0x000fe20000000000 */
[----:B------:R-:W-:Y:S01]  /*1e70*/  UMOV UR17, 0x10000000 ;  /* 0x1000000000117882 */ /* 0x000fe20000000000 */
[----:B------:R-:W-:Y:S01]  /*1e80*/  UMOV UR12, UR36 ;  /* 0x00000024000c7c82 */ /* 0x000fe20008000000 */
[----:B------:R-:W-:Y:S01]  /*1e90*/  UMOV UR9, UR33 ;  /* 0x0000002100097c82 */ /* 0x000fe20008000000 */
[----:B------:R-:W-:Y:S01]  /*1ea0*/  UMOV UR10, UR34 ;  /* 0x00000022000a7c82 */ /* 0x000fe20008000000 */
[----:B------:R3:W-:Y:S01]  /*1eb0*/  UTMALDG.3D.MULTICAST [UR32], [UR44], UR7, desc[UR16] ;  /* 0x000010202c0073b4 */ /* 0x0007e20008011807 */
[----:B------:R-:W-:Y:S01]  /*1ec0*/  UIADD3 UR4, UPT, UPT, UR4, 0x1, URZ ;  /* 0x0000000104047890 */ /* 0x000fe2000fffe0ff */
[----:B------:R-:W-:Y:S01]  /*1ed0*/  UMOV UR6, UR38 ;  /* 0x0000002600067c82 */ /* 0x000fe20008000000 */
[----:B------:R-:W-:-:S02]  /*1ee0*/  UMOV UR20, UR42 ;  /* 0x0000002a00147c82 */ /* 0x000fc40008000000 */
[----:B------:R-:W-:Y:S01]  /*1ef0*/  UISETP.NE.AND UP0, UPT, UR4, UR38, UPT ;  /* 0x000000260400728c */ /* 0x000fe2000bf05270 */
[----:B------:R3:W-:Y:S08]  /*1f00*/  UTMALDG.3D.MULTICAST [UR8], [UR18], UR5, desc[UR16] ;  /* 0x00001008120073b4 */ /* 0x0007f00008011805 */
[----:B---3--:R-:W-:Y:S05]  /*1f10*/  BRA.U UP0, `(.L_x_32) ;  /* 0xfffffffd00447547 */ /* 0x008fea000b83ffff */
.L_x_26:
[----:B------:R-:W-:Y:S01]  /*1f20*/  ULEA UR4, UR42, UR26, 0x3 ;  /* 0x0000001a2a047291 */ /* 0x000fe2000f8e18ff */
[----:B-1----:R-:W-:Y:S01]  /*1f30*/  SHF.L.U32 R0, R12, 0x1f, RZ ;  /* 0x0000001f0c007819 */ /* 0x002fe200000006ff */
[----:B------:R-:W-:Y:S01]  /*1f40*/  @!P1 SYNCS.ARRIVE.TRANS64.A1T0 RZ, [UR26+0xe8], RZ ;  /* 0x0000e8ffffff99a7 */ /* 0x000fe2000810001a */
[----:B------:R-:W-:-:S06]  /*1f50*/  UISETP.GT.AND UP0, UPT, UR29, UR28, UPT ;  /* 0x0000001c1d00728c */ /* 0x000fcc000bf04270 */
[----:B--2-4-:R1:W2:Y:S03]  /*1f60*/  SYNCS.PHASECHK.TRANS64.TRYWAIT P0, [UR4+0x68], R0 ;  /* 0x00006800ff0075a7 */ /* 0x0142a60008001104 */
[----:B------:R-:W-:Y:S05]  /*1f70*/  BRA.U !UP0, `(.L_x_33) ;  /* 0x0000000108c87547 */ /* 0x000fea000b800000 */
[----:B------:R-:W-:Y:S01]  /*1f80*/  UIADD3 UR5, UPT, UPT, UR43, UR6, URZ ;  /* 0x000000062b057290 */ /* 0x000fe2000fffe0ff */
[----:B------:R-:W-:-:S11]  /*1f90*/  UMOV UR34, UR42 ;  /* 0x0000002a00227c82 */ /* 0x000fd60008000000 */
.L_x_39:
[----:B------:R-:W-:Y:S01]  /*1fa0*/  ULEA UR17, UR34, UR26, 0x3 ;  /* 0x0000001a22117291 */ /* 0x000fe2000f8e18ff */
[----:B--2---:R-:W-:Y:S01]  /*1fb0*/  @!P3 MOV R2, 0x4000 ;  /* 0x000040000002b802 */ /* 0x004fe20000000f00 */
[----:B--2-4-:R-:W-:Y:S10]  /*1fc0*/  @P0 BRA `(.L_x_34) ;  /* 0x00000000000c0947 */ /* 0x014ff40003800000 */
[----:B------:R-:W-:-:S04]  /*1fd0*/  SHF.L.U32 R3, R12, 0x1f, RZ ;  /* 0x0000001f0c037819 */ /* 0x000fc800000006ff */
[----:B------:R-:W2:Y:S02]  /*1fe0*/  SYNCS.PHASECHK.TRANS64.TRYWAIT P0, [UR17+0x68], R3 ;  /* 0x00006803ff0075a7 */ /* 0x000ea40008001111 */
[----:B--2---:R-:W-:Y:S05]  /*1ff0*/  @!P0 BRA `(.L_x_35) ;  /* 0x0000004c00d88947 */ /* 0x004fea0003800000 */
.L_x_34:
[----:B------:R2:W-:Y:S01]  /*2000*/  @!P3 SYNCS.ARRIVE.TRANS64 RZ, [UR17], R2 ;  /* 0x00000002ffffb9a7 */ /* 0x0005e20008000011 */
[----:B------:R-:W-:-:S04]  /*2010*/  ULOP3.LUT UR4, UR39, 0x2, URZ, 0xfc, !UPT ;  /* 0x0000000227047892 */ /* 0x000fc8000f8efcff */
[----:B------:R-:W-:-:S09]  /*2020*/  UISETP.NE.AND UP0, UPT, UR4, 0x2, UPT ;  /* 0x000000020400788c */ /* 0x000fd2000bf05270 */
[----:B------:R-:W-:Y:S05]  /*2030*/  BRA.U UP0, `(.L_x_36) ;  /* 0x0000000100047547 */ /* 0x000fea000b800000 */
[----:B------:R-:W-:Y:S05]  /*2040*/  BPT.TRAP 0x1 ;  /* 0x000000040000795c */ /* 0x000fea0000300000 */
.L_x_36:
[----:B------:R-:W-:Y:S04]  /*2050*/  BSSY.RECONVERGENT B0, `(.L_x_37) ;  /* 0x0000003000007945 */ /* 0x000fe80003800200 */
[----:B------:R-:W-:Y:S05]  /*2060*/  @P2 BRA `(.L_x_38) ;  /* 0x0000000000042947 */ /* 0x000fea0003800000 */
[----:B------:R-:W-:Y:S05]  /*2070*/  BPT.TRAP 0x1 ;  /* 0x000000040000795c */ /* 0x000fea0000300000 */
.L_x_38:
[----:B------:R-:W-:Y:S05]  /*2080*/  BSYNC.RECONVERGENT B0 ;  /* 0x0000000000007941 */ /* 0x000fea0003800200 */
.L_x_37:
        /* <DEDUP_REMOVED lines=13> */
[----:B------:R-:W-:Y:S01]  /*2160*/  UIADD3 UR16, UPT, UPT, UR26, 0x2400, UR16 ;  /* 0x000024001a107890 */ /* 0x000fe2000fffe010 */
[----:B------:R3:W4:Y:S01]  /*2170*/  SYNCS.PHASECHK.TRANS64.TRYWAIT P0, [UR4+0x68], R0 ;  /* 0x00006800ff0075a7 */ /* 0x0007220008001104 */
[----:B------:R-:W-:-:S02]  /*2180*/  UIADD3.X UR47, UPT, UPT, URZ, UR31, URZ, UP1, !UPT ;  /* 0x0000001fff2f7290 */ /* 0x000fc40008ffe4ff */
[----:B------:R-:W-:Y:S02]  /*2190*/  UPRMT UR7, URZ, 0x5410, UR14 ;  /* 0x00005410ff077896 */ /* 0x000fe4000800000e */
[----:B------:R-:W-:Y:S02]  /*21a0*/  UIADD3 UR8, UPT, UPT, UR26, 0x1c400, UR8 ;  /* 0x0001c4001a087890 */ /* 0x000fe4000fffe008 */
[----:B------:R-:W-:Y:S02]  /*21b0*/  UPRMT UR4, URZ, 0x5410, UR13 ;  /* 0x00005410ff047896 */ /* 0x000fe4000800000d */
[----:B------:R-:W-:Y:S01]  /*21c0*/  UIADD3.X UR45, UPT, UPT, URZ, UR31, URZ, UP0, !UPT ;  /* 0x0000001fff2d7290 */ /* 0x000fe200087fe4ff */
[----:B------:R-:W-:Y:S01]  /*21d0*/  UMOV UR32, 0x0 ;  /* 0x0000000000207882 */ /* 0x000fe20000000000 */
[----:B------:R-:W-:Y:S01]  /*21e0*/  UMOV UR33, 0x10000000 ;  /* 0x1000000000217882 */ /* 0x000fe20000000000 */
[----:B------:R-:W-:Y:S01]  /*21f0*/  UMOV UR19, UR35 ;  /* 0x0000002300137c82 */ /* 0x000fe20008000000 */
[----:B------:R-:W-:Y:S01]  /*2200*/  UMOV UR20, UR36 ;  /* 0x0000002400147c82 */ /* 0x000fe20008000000 */
[----:B------:R-:W-:Y:S01]  /*2210*/  UMOV UR12, UR36 ;  /* 0x00000024000c7c82 */ /* 0x000fe20008000000 */
[----:B------:R-:W-:Y:S01]  /*2220*/  UMOV UR9, UR17 ;  /* 0x0000001100097c82 */ /* 0x000fe20008000000 */
[----:B------:R-:W-:Y:S01]  /*2230*/  UMOV UR10, UR18 ;  /* 0x00000012000a7c82 */ /* 0x000fe20008000000 */
[----:B------:R3:W-:Y:S01]  /*2240*/  UTMALDG.3D.MULTICAST [UR16], [UR46], UR7, desc[UR32] ;  /* 0x000020102e0073b4 */ /* 0x0007e20008011807 */
[----:B------:R-:W-:Y:S01]  /*2250*/  UIADD3 UR6, UPT, UPT, UR6, 0x1, URZ ;  /* 0x0000000106067890 */ /* 0x000fe2000fffe0ff */
[----:B------:R-:W-:-:S03]  /*2260*/  UMOV UR34, UR42 ;  /* 0x0000002a00227c82 */ /* 0x000fc60008000000 */
[----:B------:R-:W-:Y:S01]  /*2270*/  UISETP.NE.AND UP0, UPT, UR6, UR5, UPT ;  /* 0x000000050600728c */ /* 0x000fe2000bf05270 */
[----:B------:R3:W-:Y:S08]  /*2280*/  UTMALDG.3D.MULTICAST [UR8], [UR44], UR4, desc[UR32] ;  /* 0x000020082c0073b4 */ /* 0x0007f00008011804 */
[----:B---3--:R-:W-:Y:S05]  /*2290*/  BRA.U UP0, `(.L_x_39) ;  /* 0xfffffffd00407547 */ /* 0x008fea000b83ffff */
.L_x_33:
[C---:B------:R-:W-:Y:S01]  /*22a0*/  LEA R3, R11.reuse, UR26, 0x3 ;  /* 0x0000001a0b037c11 */ /* 0x040fe2000f8e18ff */
[----:B------:R-:W-:Y:S01]  /*22b0*/  NOP ;  /* 0x0000000000007918 */ /* 0x000fe20000000000 */
[----:B-1----:R-:W-:Y:S02]  /*22c0*/  SHF.L.U32 R0, R10, 0x1f, RZ ;  /* 0x0000001f0a007819 */ /* 0x002fe400000006ff */
[----:B------:R-:W-:Y:S02]  /*22d0*/  LEA R4, R11, UR26, 0x4 ;  /* 0x0000001a0b047c11 */ /* 0x000fe4000f8e20ff */
[----:B--2-4-:R-:W1:Y:S02]  /*22e0*/  SYNCS.PHASECHK.TRANS64.TRYWAIT P0, [R3+URZ+0xf0], R0 ;  /* 0x0000f000030075a7 */ /* 0x014e6400080011ff */
[----:B-1----:R-:W-:Y:S05]  /*22f0*/  @!P0 BRA `(.L_x_40) ;  /* 0x0000004c00308947 */ /* 0x002fea0003800000 */
.L_x_115:
[----:B------:R-:W2:Y:S01]  /*2300*/  LDS.128 R4, [R4+0x180] ;  /* 0x0001800004047984 */ /* 0x000ea20000000c00 */
[----:B------:R-:W-:Y:S01]  /*2310*/  UISETP.GE.AND UP0, UPT, UR37, 0x1, UPT ;  /* 0x000000012500788c */ /* 0x000fe2000bf06270 */
[----:B------:R-:W-:Y:S01]  /*2320*/  @!PT LDS RZ, [RZ] ;  /* 0x00000000fffff984 */ /* 0x000fe20000000800 */
[----:B------:R-:W-:Y:S01]  /*2330*/  @!PT LDS RZ, [RZ] ;  /* 0x00000000fffff984 */ /* 0x000fe20000000800 */
[----:B------:R-:W-:Y:S01]  /*2340*/  @!PT LDS RZ, [RZ] ;  /* 0x00000000fffff984 */ /* 0x000fe20000000800 */
[----:B------:R-:W-:Y:S01]  /*2350*/  @!PT LDS RZ, [RZ] ;  /* 0x00000000fffff984 */ /* 0x000fe20000000800 */
[----:B------:R3:W-:Y:S06]  /*2360*/  MEMBAR.ALL.CTA ;  /* 0x0000000000007992 */ /* 0x0007ec0000008000 */
[----:B---3--:R-:W3:Y:S01]  /*2370*/  FENCE.VIEW.ASYNC.S ;  /* 0x00000000000073c6 */ /* 0x008ee20000000000 */
[----:B--2---:R-:W-:-:S13]  /*2380*/  LOP3.LUT P0, RZ, R6, 0x1, RZ, 0xc0, !PT ;  /* 0x0000000106ff7812 */ /* 0x004fda000780c0ff */
[----:B---3--:R-:W-:Y:S01]  /*2390*/  VOTEU.ANY UP1, P0 ;  /* 0x0000000000ff7886 */ /* 0x008fe20000020100 */
[----:B------:R-:W-:-:S13]  /*23a0*/  PLOP3.LUT P0, PT, PT, PT, UP1, 0x80, 0x8 ;  /* 0x000000000008781c */ /* 0x000fda0003f0f018 */
[----:B-1----:R-:W-:Y:S02]  /*23b0*/  @P0 LOP3.LUT R0, R5, 0xffff, RZ, 0xc0, !PT ;  /* 0x0000ffff05000812 */ /* 0x002fe400078ec0ff */
[----:B------:R-:W-:Y:S02]  /*23c0*/  @P0 MOV R2, R4 ;  /* 0x0000000400020202 */ /* 0x000fe40000000f00 */
[----:B------:R-:W-:Y:S01]  /*23d0*/  @P0 R2UR UR5, R0 ;  /* 0x00000000000502ca */ /* 0x000fe200000e0000 */
[----:B------:R-:W-:Y:S01]  /*23e0*/  VIADD R0, R3, 0x100 ;  /* 0x0000010003007836 */ /* 0x000fe20000000000 */
[----:B------:R-:W-:Y:S02]  /*23f0*/  @P0 SHF.R.U32.HI R4, RZ, 0x10, R5 ;  /* 0x00000010ff040819 */ /* 0x000fe40000011605 */
[----:B------:R-:W-:Y:S02]  /*2400*/  @P0 R2UR UR6, R2 ;  /* 0x00000000020602ca */ /* 0x000fe400000e0000 */
[----:B------:R-:W-:-:S02]  /*2410*/  PRMT R0, RZ, 0x654, R0 ;  /* 0x00000654ff007816 */ /* 0x000fc40000000000 */
[----:B------:R-:W-:Y:S02]  /*2420*/  @P0 R2UR UR4, R4 ;  /* 0x00000000040402ca */ /* 0x000fe400000e0000 */
[----:B------:R1:W-:Y:S03]  /*2430*/  SYNCS.ARRIVE.TRANS64.RED.A1T0 RZ, [R0+URZ], RZ ;  /* 0x000000ff00ff79a7 */ /* 0x0003e600081004ff */
[----:B------:R-:W-:-:S04]  /*2440*/  @UP1 UMOV UR40, UR5 ;  /* 0x0000000500281c82 */ /* 0x000fc80008000000 */
[----:B------:R-:W-:-:S04]  /*2450*/  @UP1 UMOV UR41, UR6 ;  /* 0x0000000600291c82 */ /* 0x000fc80008000000 */
[----:B------:R-:W-:Y:S01]  /*2460*/  @UP1 UMOV UR36, UR4 ;  /* 0x0000000400241c82 */ /* 0x000fe20008000000 */
[----:B------:R-:W-:Y:S05]  /*2470*/  BRA.U !UP0, `(.L_x_41) ;  /* 0x0000000108b87547 */ /* 0x000fea000b800000 */
[----:B------:R-:W2:Y:S01]  /*2480*/  LDCU.128 UR4, c[0x0][0xb10] ;  /* 0x00016200ff0477ac */ /* 0x000ea20008000c00 */
[----:B------:R-:W3:Y:S01]  /*2490*/  LDCU UR10, c[0x0][0xb20] ;  /* 0x00016400ff0a77ac */ /* 0x000ee20008000800 */
[----:B------:R-:W4:Y:S01]  /*24a0*/  LDCU UR11, c[0x0][0xb0c] ;  /* 0x00016180ff0b77ac */ /* 0x000f220008000800 */
[----:B------:R-:W1:Y:S01]  /*24b0*/  LDCU.64 UR8, c[0x0][0xb28] ;  /* 0x00016500ff0877ac */ /* 0x000e620008000a00 */
[----:B------:R-:W-:Y:S02]  /*24c0*/  UISETP.NE.AND UP3, UPT, UR37, 0x1, UPT ;  /* 0x000000012500788c */ /* 0x000fe4000bf65270 */
[----:B--2---:R-:W-:Y:S02]  /*24d0*/  UIMAD.WIDE.U32 UR32, UR23, UR7, URZ ;  /* 0x00000007172072a5 */ /* 0x004fe4000f8e00ff */
[----:B------:R-:W-:Y:S02]  /*24e0*/  UIMAD.WIDE.U32 UR16, UR40, UR7, URZ ;  /* 0x00000007281072a5 */ /* 0x000fe4000f8e00ff */
[----:B------:R-:W-:-:S02]  /*24f0*/  UIMAD.WIDE.U32 UR18, UR24, UR4, URZ ;  /* 0x00000004181272a5 */ /* 0x000fc4000f8e00ff */
[----:B------:R-:W-:Y:S01]  /*2500*/  UISETP.NE.AND UP0, UPT, UR6, 0x1, UPT ;  /* 0x000000010600788c */ /* 0x000fe2000bf05270 */
[----:B------:R-:W-:Y:S01]  /*2510*/  UMOV UR7, UR33 ;  /* 0x0000002100077c82 */ /* 0x000fe20008000000 */
[----:B----4-:R-:W-:Y:S02]  /*2520*/  UISETP.NE.AND UP2, UPT, UR11, 0x1, UPT ;  /* 0x000000010b00788c */ /* 0x010fe4000bf45270 */
[----:B---3--:R-:W-:Y:S02]  /*2530*/  USHF.R.U32.HI UR7, URZ, UR10, UR7 ;  /* 0x0000000aff077299 */ /* 0x008fe40008011607 */
[----:B------:R-:W-:Y:S02]  /*2540*/  USHF.R.U32.HI UR12, URZ, UR5, UR19 ;  /* 0x00000005ff0c7299 */ /* 0x000fe40008011613 */
[----:B------:R-:W-:Y:S02]  /*2550*/  USEL UR7, UR23, UR7, !UP0 ;  /* 0x0000000717077287 */ /* 0x000fe4000c000000 */
[----:B------:R-:W-:-:S02]  /*2560*/  USEL UR12, UR24, UR12, !UP2 ;  /* 0x0000000c180c7287 */ /* 0x000fc4000d000000 */
[----:B-1----:R-:W-:Y:S02]  /*2570*/  UIMAD.WIDE.U32 UR32, UR7, UR8, URZ ;  /* 0x00000008072072a5 */ /* 0x002fe4000f8e00ff */
        /* <DEDUP_REMOVED lines=30> */
.L_x_41:
[----:B------:R-:W2:Y:S02]  /*2760*/  LDCU UR4, c[0x0][0xb30] ;  /* 0x00016600ff0477ac */ /* 0x000ea40008000800 */
[----:B--2---:R-:W-:-:S09]  /*2770*/  UISETP.NE.AND UP0, UPT, UR4, 0x1, UPT ;  /* 0x000000010400788c */ /* 0x004fd2000bf05270 */
        /* <DEDUP_REMOVED lines=17> */
.L_x_42:
[----:B------:R-:W-:Y:S01]  /*2890*/  VIADD R11, R11, 0x1 ;  /* 0x000000010b0b7836 */ /* 0x000fe20000000000 */
[----:B------:R-:W-:Y:S01]  /*28a0*/  PLOP3.LUT P1, PT, PT, PT, PT, 0x80, 0x8 ;  /* 0x000000000008781c */ /* 0x000fe20003f2f070 */
[----:B------:R-:W-:Y:S02]  /*28b0*/  UIADD3 UR50, UPT, UPT, UR41, UR49, URZ ;  /* 0x0000003129327290 */ /* 0x000fe4000fffe0ff */
[----:B------:R-:W-:Y:S01]  /*28c0*/  UIADD3 UR51, UPT, UPT, UR40, UR48, URZ ;  /* 0x0000003028337290 */ /* 0x000fe2000fffe0ff */
[----:B------:R-:W-:-:S04]  /*28d0*/  ISETP.NE.AND P0, PT, R11, 0x2, PT ;  /* 0x000000020b00780c */ /* 0x000fc80003f05270 */
[----:B-1----:R-:W-:Y:S02]  /*28e0*/  SEL R0, RZ, 0x1, P0 ;  /* 0x00000001ff007807 */ /* 0x002fe40000000000 */
[----:B------:R-:W-:Y:S02]  /*28f0*/  SEL R11, R11, RZ, P0 ;  /* 0x000000ff0b0b7207 */ /* 0x000fe40000000000 */
[----:B------:R-:W-:Y:S01]  /*2900*/  LOP3.LUT R10, R10, R0, RZ, 0x3c, !PT ;  /* 0x000000000a0a7212 */ /* 0x000fe200078e3cff */
[----:B------:R-:W-:Y:S06]  /*2910*/  BRA.U UP1, `(.L_x_43) ;  /* 0xfffffff101507547 */ /* 0x000fec000b83ffff */
[----:B------:R-:W-:Y:S01]  /*2920*/  UIADD3 UR26, UPT, UPT, UR26, 0x68, URZ ;  /* 0x000000681a1a7890 */ /* 0x000fe2000fffe0ff */
[----:B------:R-:W-:-:S03]  /*2930*/  SHF.L.U32 R2, R12, 0x1f, RZ ;  /* 0x0000001f0c027819 */ /* 0x000fc600000006ff */
[----:B------:R-:W-:-:S09]  /*2940*/  ULEA UR4, UR42, UR26, 0x3 ;  /* 0x0000001a2a047291 */ /* 0x000fd2000f8e18ff */
[----:B------:R-:W1:Y:S02]  /*2950*/  SYNCS.PHASECHK.TRANS64.TRYWAIT P0, [UR4], R2 ;  /* 0x00000002ff0075a7 */ /* 0x000e640008001104 */
[----:B-1----:R-:W-:Y:S05]  /*2960*/  @!P0 BRA `(.L_x_44) ;  /* 0x0000004400a88947 */ /* 0x002fea0003800000 */
.L_x_117:
[----:B------:R-:W-:-:S04]  /*2970*/  UIADD3 UR5, UPT, UPT, UR42, 0x1, URZ ;  /* 0x000000012a057890 */ /* 0x000fc8000fffe0ff */
[----:B------:R-:W-:-:S04]  /*2980*/  UISETP.NE.AND UP0, UPT, UR5, 0xd, UPT ;  /* 0x0000000d0500788c */ /* 0x000fc8000bf05270 */
[----:B------:R-:W-:Y:S02]  /*2990*/  USEL UR6, URZ, 0x1, UP0 ;  /* 0x00000001ff067887 */ /* 0x000fe40008000000 */
[----:B------:R-:W-:-:S04]  /*29a0*/  USEL UR5, UR5, URZ, UP0 ;  /* 0x000000ff05057287 */ /* 0x000fc80008000000 */
[----:B------:R-:W-:Y:S01]  /*29b0*/  ULEA UR4, UR5, UR26, 0x3 ;  /* 0x0000001a05047291 */ /* 0x000fe2000f8e18ff */
[----:B-1----:R-:W-:-:S04]  /*29c0*/  LOP3.LUT R2, R12, UR6, RZ, 0x3c, !PT ;  /* 0x000000060c027c12 */ /* 0x002fc8000f8e3cff */
[----:B------:R-:W-:-:S04]  /*29d0*/  SHF.L.U32 R3, R2, 0x1f, RZ ;  /* 0x0000001f02037819 */ /* 0x000fc800000006ff */
[----:B------:R-:W1:Y:S02]  /*29e0*/  SYNCS.PHASECHK.TRANS64.TRYWAIT P0, [UR4], R3 ;  /* 0x00000003ff0075a7 */ /* 0x000e640008001104 */
[----:B-1----:R-:W-:Y:S05]  /*29f0*/  @!P0 BRA `(.L_x_45) ;  /* 0x00000044009c8947 */ /* 0x002fea0003800000 */
.L_x_119:
[----:B------:R-:W-:-:S04]  /*2a00*/  UIADD3 UR5, UPT, UPT, UR5, 0x1, URZ ;  /* 0x0000000105057890 */ /* 0x000fc8000fffe0ff */
[----:B------:R-:W-:-:S04]  /*2a10*/  UISETP.NE.AND UP0, UPT, UR5, 0xd, UPT ;  /* 0x0000000d0500788c */ /* 0x000fc8000bf05270 */
[----:B------:R-:W-:Y:S02]  /*2a20*/  USEL UR6, URZ, 0x1, UP0 ;  /* 0x00000001ff067887 */ /* 0x000fe40008000000 */
[----:B------:R-:W-:-:S04]  /*2a30*/  USEL UR5, UR5, URZ, UP0 ;  /* 0x000000ff05057287 */ /* 0x000fc80008000000 */
[----:B------:R-:W-:Y:S01]  /*2a40*/  ULEA UR4, UR5, UR26, 0x3 ;  /* 0x0000001a05047291 */ /* 0x000fe2000f8e18ff */
[----:B------:R-:W-:-:S04]  /*2a50*/  LOP3.LUT R2, R2, UR6, RZ, 0x3c, !PT ;  /* 0x0000000602027c12 */ /* 0x000fc8000f8e3cff */
[----:B-1----:R-:W-:-:S04]  /*2a60*/  SHF.L.U32 R3, R2, 0x1f, RZ ;  /* 0x0000001f02037819 */ /* 0x002fc800000006ff */
[----:B------:R-:W1:Y:S02]  /*2a70*/  SYNCS.PHASECHK.TRANS64.TRYWAIT P0, [UR4], R3 ;  /* 0x00000003ff0075a7 */ /* 0x000e640008001104 */
[----:B-1----:R-:W-:Y:S05]  /*2a80*/  @!P0 BRA `(.L_x_46) ;  /* 0x0000004400908947 */ /* 0x002fea0003800000 */
.L_x_121:
        /* <DEDUP_REMOVED lines=9> */
.L_x_123:
        /* <DEDUP_REMOVED lines=9> */
.L_x_125:
        /* <DEDUP_REMOVED lines=9> */
.L_x_127:
        /* <DEDUP_REMOVED lines=9> */
.L_x_129:
        /* <DEDUP_REMOVED lines=9> */
.L_x_131:
        /* <DEDUP_REMOVED lines=9> */
.L_x_133:
        /* <DEDUP_REMOVED lines=9> */
.L_x_135:
        /* <DEDUP_REMOVED lines=9> */
.L_x_137:
        /* <DEDUP_REMOVED lines=9> */
.L_x_139:
[----:B------:R-:W-:-:S04]  /*2fa0*/  UIADD3 UR5, UPT, UPT, UR5, 0x1, URZ ;  /* 0x0000000105057890 */ /* 0x000fc8000fffe0ff */
[----:B------:R-:W-:-:S04]  /*2fb0*/  UISETP.NE.AND UP0, UPT, UR5, 0xd, UPT ;  /* 0x0000000d0500788c */ /* 0x000fc8000bf05270 */
[----:B------:R-:W-:Y:S02]  /*2fc0*/  USEL UR4, URZ, 0x1, UP0 ;  /* 0x00000001ff047887 */ /* 0x000fe40008000000 */
[----:B------:R-:W-:-:S04]  /*2fd0*/  USEL UR5, UR5, URZ, UP0 ;  /* 0x000000ff05057287 */ /* 0x000fc80008000000 */
[----:B------:R-:W-:Y:S01]  /*2fe0*/  ULEA UR5, UR5, UR26, 0x3 ;  /* 0x0000001a05057291 */ /* 0x000fe2000f8e18ff */
[----:B------:R-:W-:-:S04]  /*2ff0*/  LOP3.LUT R2, R2, UR4, RZ, 0x3c, !PT ;  /* 0x0000000402027c12 */ /* 0x000fc8000f8e3cff */
[----:B------:R-:W-:Y:S01]  /*3000*/  SHF.L.U32 R2, R2, 0x1f, RZ ;  /* 0x0000001f02027819 */ /* 0x000fe200000006ff */
[----:B-1----:R-:W-:-:S07]  /*3010*/  IMAD.U32 R0, RZ, RZ, UR5 ;  /* 0x00000005ff007e24 */ /* 0x002fce000f8e00ff */
.L_x_56:
[----:B-1----:R1:W2:Y:S02]  /*3020*/  SYNCS.PHASECHK.TRANS64.TRYWAIT P0, [R0+URZ], R2 ;  /* 0x00000002000075a7 */ /* 0x0022a400080011ff */
[----:B--2---:R-:W-:Y:S05]  /*3030*/  @!P0 NANOSLEEP.SYNCS 0x989680 ;  /* 0x009896800000895d */ /* 0x004fea0003900000 */
[----:B------:R-:W2:Y:S02]  /*3040*/  @!P0 SYNCS.PHASECHK.TRANS64 P0, [R0+URZ], R2 ;  /* 0x00000002000085a7 */ /* 0x000ea400080010ff */
[----:B--2---:R-:W-:Y:S05]  /*3050*/  @P0 EXIT ;  /* 0x000000000000094d */ /* 0x004fea0003800000 */
[----:B------:R-:W-:Y:S05]  /*3060*/  BRA `(.L_x_56) ;  /* 0xfffffffc00ec7947 */ /* 0x000fea000383ffff */
.L_x_23:
[----:B------:R-:W-:-:S04]  /*3070*/  UISETP.NE.AND UP0, UPT, UR54, URZ, UPT ;  /* 0x000000ff3600728c */ /* 0x000fc8000bf05270 */
[----:B------:R-:W-:-:S09]  /*3080*/  UISETP.NE.OR UP0, UPT, UR10, 0x1, UP0 ;  /* 0x000000010a00788c */ /* 0x000fd20008705670 */
[----:B------:R-:W-:Y:S05]  /*3090*/  BRA.U UP0, `(.L_x_57) ;  /* 0x0000000500487547 */ /* 0x000fea000b800000 */
[----:B------:R-:W-:Y:S01]  /*30a0*/  ISETP.GE.U32.AND P2, PT, R0, 0x8, PT ;  /* 0x000000080000780c */ /* 0x000fe20003f46070 */
[----:B------:R-:W-:Y:S01]  /*30b0*/  IMAD.MOV.U32 R12, RZ, RZ, 0x1 ;  /* 0x00000001ff0c7424 */ /* 0x000fe200078e00ff */
[----:B------:R-:W-:Y:S02]  /*30c0*/  CS2R R10, SRZ ;  /* 0x00000000000a7805 */ /* 0x000fe4000001ff00 */
[----:B------:R-:W-:Y:S01]  /*30d0*/  CS2R R8, SRZ ;  /* 0x0000000000087805 */ /* 0x000fe2000001ff00 */
[----:B------:R-:W-:Y:S01]  /*30e0*/  UMOV UR4, 0x400 ;  /* 0x0000040000047882 */ /* 0x000fe20000000000 */
[----:B------:R-:W-:Y:S01]  /*30f0*/  UMOV UR6, URZ ;  /* 0x000000ff00067c82 */ /* 0x000fe20008000000 */
[----:B------:R-:W-:-:S12]  /*3100*/  ULEA UR54, UR54, UR4, 0x18 ;  /* 0x0000000436367291 */ /* 0x000fd8000f8ec0ff */
.L_x_61:
[----:B------:R-:W-:Y:S02]  /*3110*/  LEA R2, R8, UR54, 0x3 ;  /* 0x0000003608027c11 */ /* 0x000fe4000f8e18ff */
[----:B------:R-:W-:-:S03]  /*3120*/  SHF.L.U32 R4, R9, 0x1f, RZ ;  /* 0x0000001f09047819 */ /* 0x000fc600000006ff */
[----:B------:R-:W-:Y:S01]  /*3130*/  VIADD R5, R2, 0x160 ;  /* 0x0000016002057836 */ /* 0x000fe20000000000 */
[----:B------:R-:W2:Y:S02]  /*3140*/  SYNCS.PHASECHK.TRANS64.TRYWAIT P0, [R2+URZ+0x150], R4 ;  /* 0x00015004020075a7 */ /* 0x000ea400080011ff */
[----:B--2---:R-:W-:Y:S05]  /*3150*/  @!P0 BRA `(.L_x_58) ;  /* 0x0000004000cc8947 */ /* 0x004fea0003800000 */
.L_x_140:
[----:B------:R-:W-:Y:S01]  /*3160*/  ULEA UR5, UR6, UR54, 0x3 ;  /* 0x0000003606057291 */ /* 0x000fe2000f8e18ff */
[----:B--2---:R-:W-:Y:S01]  /*3170*/  PRMT R2, RZ, 0x654, R5 ;  /* 0x00000654ff027816 */ /* 0x004fe20000000005 */
[----:B------:R-:W-:Y:S01]  /*3180*/  @!P2 IMAD.MOV.U32 R4, RZ, RZ, 0x10 ;  /* 0x00000010ff04a424 */ /* 0x000fe200078e00ff */
[----:B------:R-:W-:Y:S01]  /*3190*/  SHF.L.U32 R5, R12, 0x1f, RZ ;  /* 0x0000001f0c057819 */ /* 0x000fe200000006ff */
[----:B------:R-:W-:Y:S01]  /*31a0*/  UIADD3 UR4, UPT, UPT, UR5, 0xf0, URZ ;  /* 0x000000f005047890 */ /* 0x000fe2000fffe0ff */
[----:B------:R2:W-:Y:S05]  /*31b0*/  SYNCS.ARRIVE.TRANS64.RED.A1T0 RZ, [R2+URZ], RZ ;  /* 0x000000ff02ff79a7 */ /* 0x0005ea00081004ff */
[----:B------:R-:W-:Y:S01]  /*31c0*/  IMAD.U32 R6, RZ, RZ, UR4 ;  /* 0x00000004ff067e24 */ /* 0x000fe2000f8e00ff */
[----:B------:R-:W3:Y:S04]  /*31d0*/  SYNCS.PHASECHK.TRANS64.TRYWAIT P0, [UR5+0x100], R5 ;  /* 0x00010005ff0075a7 */ /* 0x000ee80008001105 */
[----:B------:R-:W-:Y:S01]  /*31e0*/  PRMT R6, R0, 0x654, R6 ;  /* 0x0000065400067816 */ /* 0x000fe20000000006 */
[----:B--23--:R-:W-:Y:S06]  /*31f0*/  @!P0 BRA `(.L_x_59) ;  /* 0x0000004000b88947 */ /* 0x00cfec0003800000 */
.L_x_142:
[----:B------:R-:W-:Y:S01]  /*3200*/  ULEA UR4, UR6, UR54, 0x4 ;  /* 0x0000003606047291 */ /* 0x000fe2000f8e20ff */
[----:B------:R-:W-:Y:S01]  /*3210*/  SEL R3, R6, R3, !P2 ;  /* 0x0000000306037207 */ /* 0x000fe20005000000 */
[----:B------:R-:W-:Y:S01]  /*3220*/  UIADD3 UR5, UPT, UPT, UR5, 0xf0, URZ ;  /* 0x000000f005057890 */ /* 0x000fe2000fffe0ff */
[----:B--2---:R-:W-:Y:S01]  /*3230*/  LEA R2, R11, UR54, 0x3 ;  /* 0x000000360b027c11 */ /* 0x004fe2000f8e18ff */
[----:B------:R-:W-:Y:S01]  /*3240*/  UIADD3 UR4, UPT, UPT, UR4, 0x180, URZ ;  /* 0x0000018004047890 */ /* 0x000fe2000fffe0ff */
[----:B------:R2:W-:Y:S01]  /*3250*/  @!P2 SYNCS.ARRIVE.TRANS64.RED RZ, [R3+URZ], R4 ;  /* 0x0000000403ffa9a7 */ /* 0x0005e200080004ff */
[----:B------:R-:W-:Y:S01]  /*3260*/  UIADD3 UR6, UPT, UPT, UR6, 0x1, URZ ;  /* 0x0000000106067890 */ /* 0x000fe2000fffe0ff */
[----:B------:R-:W-:-:S03]  /*3270*/  VIADD R8, R8, 0x1 ;  /* 0x0000000108087836 */ /* 0x000fc60000000000 */
[----:B------:R-:W-:Y:S02]  /*3280*/  UISETP.NE.AND UP0, UPT, UR6, 0x2, UPT ;  /* 0x000000020600788c */ /* 0x000fe4000bf05270 */
[----:B------:R-:W-:Y:S01]  /*3290*/  ISETP.NE.AND P0, PT, R8, 0x2, PT ;  /* 0x000000020800780c */ /* 0x000fe20003f05270 */
[----:B------:R-:W-:Y:S06]  /*32a0*/  UGETNEXTWORKID.BROADCAST [UR4], [UR5] ;  /* 0x00000000040073ca */ /* 0x000fec0008000100 */
[----:B------:R-:W-:Y:S02]  /*32b0*/  USEL UR4, URZ, 0x1, UP0 ;  /* 0x00000001ff047887 */ /* 0x000fe40008000000 */
[----:B------:R-:W-:-:S04]  /*32c0*/  USEL UR6, UR6, URZ, UP0 ;  /* 0x000000ff06067287 */ /* 0x000fc80008000000 */
[----:B------:R-:W-:Y:S02]  /*32d0*/  LOP3.LUT R12, R12, UR4, RZ, 0x3c, !PT ;  /* 0x000000040c0c7c12 */ /* 0x000fe4000f8e3cff */
[----:B--2---:R-:W-:-:S04]  /*32e0*/  SHF.L.U32 R4, R10, 0x1f, RZ ;  /* 0x0000001f0a047819 */ /* 0x004fc800000006ff */
[----:B------:R-:W2:Y:S02]  /*32f0*/  SYNCS.PHASECHK.TRANS64.TRYWAIT P1, [R2+URZ+0xf0], R4 ;  /* 0x0000f004020075a7 */ /* 0x000ea400080211ff */
[----:B--2---:R-:W-:Y:S05]  /*3300*/  @!P1 BRA `(.L_x_60) ;  /* 0x00000040008c9947 */ /* 0x004fea0003800000 */
.L_x_143:
[C---:B--2---:R-:W-:Y:S01]  /*3310*/  LEA R4, R11.reuse, UR54, 0x4 ;  /* 0x000000360b047c11 */ /* 0x044fe2000f8e20ff */
[----:B------:R-:W-:Y:S01]  /*3320*/  VIADD R2, R2, 0x100 ;  /* 0x0000010002027836 */ /* 0x000fe20000000000 */
[----:B------:R-:W-:Y:S01]  /*3330*/  SEL R8, R8, RZ, P0 ;  /* 0x000000ff08087207 */ /* 0x000fe20000000000 */
[----:B------:R-:W-:-:S03]  /*3340*/  VIADD R11, R11, 0x1 ;  /* 0x000000010b0b7836 */ /* 0x000fc60000000000 */
[----:B------:R-:W2:Y:S01]  /*3350*/  LDS.128 R4, [R4+0x180] ;  /* 0x0001800004047984 */ /* 0x000ea20000000c00 */
[----:B------:R-:W-:Y:S02]  /*3360*/  PRMT R2, RZ, 0x654, R2 ;  /* 0x00000654ff027816 */ /* 0x000fe40000000002 */
[C---:B------:R-:W-:Y:S01]  /*3370*/  ISETP.NE.AND P1, PT, R11.reuse, 0x2, PT ;  /* 0x000000020b00780c */ /* 0x040fe20003f25270 */
[----:B------:R-:W-:Y:S01]  /*3380*/  @!PT LDS RZ, [RZ] ;  /* 0x00000000fffff984 */ /* 0x000fe20000000800 */
[----:B------:R-:W-:Y:S01]  /*3390*/  @!PT LDS RZ, [RZ] ;  /* 0x00000000fffff984 */ /* 0x000fe20000000800 */
[----:B------:R-:W-:Y:S01]  /*33a0*/  @!PT LDS RZ, [RZ] ;  /* 0x00000000fffff984 */ /* 0x000fe20000000800 */
[----:B------:R-:W-:Y:S01]  /*33b0*/  @!PT LDS RZ, [RZ] ;  /* 0x00000000fffff984 */ /* 0x000fe20000000800 */
[----:B------:R3:W-:Y:S06]  /*33c0*/  MEMBAR.ALL.CTA ;  /* 0x0000000000007992 */ /* 0x0007ec0000008000 */
[----:B---3--:R-:W3:Y:S01]  /*33d0*/  FENCE.VIEW.ASYNC.S ;  /* 0x00000000000073c6 */ /* 0x008ee20000000000 */
[----:B------:R-:W-:Y:S01]  /*33e0*/  SEL R11, R11, RZ, P1 ;  /* 0x000000ff0b0b7207 */ /* 0x000fe20000800000 */
[----:B---3--:R3:W-:Y:S01]  /*33f0*/  SYNCS.ARRIVE.TRANS64.RED.A1T0 RZ, [R2+URZ], RZ ;  /* 0x000000ff02ff79a7 */ /* 0x0087e200081004ff */
[----:B--2---:R-:W-:-:S02]  /*3400*/  LOP3.LUT P3, RZ, R6, 0x1, RZ, 0xc0, !PT ;  /* 0x0000000106ff7812 */ /* 0x004fc4000786c0ff */
[----:B------:R-:W-:-:S04]  /*3410*/  SEL R4, RZ, 0x1, P1 ;  /* 0x00000001ff047807 */ /* 0x000fc80000800000 */
[----:B------:R-:W-:Y:S02]  /*3420*/  LOP3.LUT R10, R10, R4, RZ, 0x3c, !PT ;  /* 0x000000040a0a7212 */ /* 0x000fe400078e3cff */
[----:B---3--:R-:W-:-:S04]  /*3430*/  SEL R2, RZ, 0x1, P0 ;  /* 0x00000001ff027807 */ /* 0x008fc80000000000 */
[----:B------:R-:W-:Y:S01]  /*3440*/  LOP3.LUT R9, R9, R2, RZ, 0x3c, !PT ;  /* 0x0000000209097212 */ /* 0x000fe200078e3cff */
[----:B------:R-:W-:Y:S06]  /*3450*/  @P3 BRA `(.L_x_61) ;  /* 0xfffffffc002c3947 */ /* 0x000fec000383ffff */
[----:B------:R-:W-:Y:S01]  /*3460*/  ULEA UR5, UR6, UR54, 0x3 ;  /* 0x0000003606057291 */ /* 0x000fe2000f8e18ff */
[----:B------:R-:W-:-:S08]  /*3470*/  SHF.L.U32 R2, R12, 0x1f, RZ ;  /* 0x0000001f0c027819 */ /* 0x000fd000000006ff */
[----:B------:R-:W2:Y:S02]  /*3480*/  SYNCS.PHASECHK.TRANS64 P0, [UR5+0x100], R2 ;  /* 0x00010002ff0075a7 */ /* 0x000ea40008001005 */
[----:B--2---:R-:W-:Y:S05]  /*3490*/  @P0 BRA `(.L_x_62) ;  /* 0x0000000000080947 */ /* 0x004fea0003800000 */
[----:B------:R-:W2:Y:S02]  /*34a0*/  SYNCS.PHASECHK.TRANS64.TRYWAIT P0, [UR5+0x100], R2 ;  /* 0x00010002ff0075a7 */ /* 0x000ea40008001105 */
[----:B--2---:R-:W-:Y:S05]  /*34b0*/  @!P0 BRA `(.L_x_63) ;  /* 0x0000004000348947 */ /* 0x004fea0003800000 */
.L_x_62:
[----:B------:R-:W-:-:S04]  /*34c0*/  UIADD3 UR4, UPT, UPT, UR6, 0x1, URZ ;  /* 0x0000000106047890 */ /* 0x000fc8000fffe0ff */
[----:B------:R-:W-:-:S04]  /*34d0*/  UISETP.NE.AND UP0, UPT, UR4, 0x2, UPT ;  /* 0x000000020400788c */ /* 0x000fc8000bf05270 */
[----:B------:R-:W-:Y:S02]  /*34e0*/  USEL UR7, URZ, 0x1, UP0 ;  /* 0x00000001ff077887 */ /* 0x000fe40008000000 */
[----:B------:R-:W-:-:S04]  /*34f0*/  USEL UR4, UR4, URZ, UP0 ;  /* 0x000000ff04047287 */ /* 0x000fc80008000000 */
[----:B------:R-:W-:Y:S01]  /*3500*/  ULEA UR4, UR4, UR54, 0x3 ;  /* 0x0000003604047291 */ /* 0x000fe2000f8e18ff */
[----:B--2---:R-:W-:-:S04]  /*3510*/  LOP3.LUT R2, R12, UR7, RZ, 0x3c, !PT ;  /* 0x000000070c027c12 */ /* 0x004fc8000f8e3cff */
[----:B------:R-:W-:-:S04]  /*3520*/  SHF.L.U32 R0, R2, 0x1f, RZ ;  /* 0x0000001f02007819 */ /* 0x000fc800000006ff */
[----:B------:R-:W2:Y:S02]  /*3530*/  SYNCS.PHASECHK.TRANS64 P0, [UR4+0x100], R0 ;  /* 0x00010000ff0075a7 */ /* 0x000ea40008001004 */
[----:B-12---:R-:W-:Y:S05]  /*3540*/  @P0 EXIT ;  /* 0x000000000000094d */ /* 0x006fea0003800000 */
[----:B------:R-:W-:Y:S02]  /*3550*/  SHF.L.U32 R2, R2, 0x1f, RZ ;  /* 0x0000001f02027819 */ /* 0x000fe400000006ff */
[----:B------:R-:W-:-:S07]  /*3560*/  MOV R0, UR4 ;  /* 0x0000000400007c02 */ /* 0x000fce0008000f00 */
.L_x_64:
[----:B-1----:R1:W2:Y:S02]  /*3570*/  SYNCS.PHASECHK.TRANS64.TRYWAIT P0, [R0+URZ+0x100], R2 ;  /* 0x00010002000075a7 */ /* 0x0022a400080011ff */
[----:B--2---:R-:W-:Y:S05]  /*3580*/  @!P0 NANOSLEEP.SYNCS 0x989680 ;  /* 0x009896800000895d */ /* 0x004fea0003900000 */
[----:B------:R-:W2:Y:S02]  /*3590*/  @!P0 SYNCS.PHASECHK.TRANS64 P0, [R0+URZ+0x100], R2 ;  /* 0x00010002000085a7 */ /* 0x000ea400080010ff */
[----:B--2---:R-:W-:Y:S05]  /*35a0*/  @P0 EXIT ;  /* 0x000000000000094d */ /* 0x004fea0003800000 */
[----:B------:R-:W-:Y:S05]  /*35b0*/  BRA `(.L_x_64) ;  /* 0xfffffffc00ec7947 */ /* 0x000fea000383ffff */
.L_x_57:
[----:B------:R-:W-:Y:S05]  /*35c0*/  BRA.U UP6, `(.L_x_65) ;  /* 0x0000000d06d47547 */ /* 0x000fea000b800000 */
[----:B------:R-:W-:Y:S01]  /*35d0*/  UMOV UR4, 0x40 ;  /* 0x0000004000047882 */ /* 0x000fe20000000000 */
[----:B------:R-:W-:Y:S01]  /*35e0*/  NOP ;  /* 0x0000000000007918 */ /* 0x000fe20000000000 */
[----:B------:R-:W-:Y:S01]  /*35f0*/  ULEA UR4, UR54, UR4, 0x18 ;  /* 0x0000000436047291 */ /* 0x000fe2000f8ec0ff */
[----:B------:R-:W-:Y:S02]  /*3600*/  UMOV UR5, 0x400 ;  /* 0x0000040000057882 */ /* 0x000fe40000000000 */
[----:B------:R-:W-:-:S06]  /*3610*/  ULEA UR54, UR54, UR5, 0x18 ;  /* 0x0000000536367291 */ /* 0x000fcc000f8ec0ff */
[----:B------:R-:W2:Y:S02]  /*3620*/  LDS.U8 R0, [UR4+0x1c] ;  /* 0x00001c04ff007984 */ /* 0x000ea40008000000 */
[----:B--2---:R-:W-:-:S13]  /*3630*/  ISETP.NE.AND P0, PT, R0, RZ, PT ;  /* 0x000000ff0000720c */ /* 0x004fda0003f05270 */
[----:B------:R-:W-:Y:S05]  /*3640*/  @P0 BRA `(.L_x_66) ;  /* 0x0000000000580947 */ /* 0x000fea0003800000 */
[----:B------:R-:W-:-:S13]  /*3650*/  ELECT P0, URZ, PT ;  /* 0x0000000000ff782f */ /* 0x000fda0003800000 */
[----:B------:R-:W-:Y:S05]  /*3660*/  @!P0 BRA `(.L_x_67) ;  /* 0x0000000000608947 */ /* 0x000fea0003800000 */
[----:B------:R-:W-:Y:S01]  /*3670*/  UMOV UR5, 0x10 ;  /* 0x0000001000057882 */ /* 0x000fe20000000000 */
[----:B------:R-:W-:Y:S01]  /*3680*/  HFMA2 R0, -RZ, RZ, 0, 5.9604644775390625e-08 ;  /* 0x00000001ff007431 */ /* 0x000fe200000001ff */
[----:B------:R-:W-:-:S03]  /*3690*/  MOV R3, 0xffff ;  /* 0x0000ffff00037802 */ /* 0x000fc60000000f00 */
[----:B------:R-:W-:Y:S04]  /*36a0*/  DEPBAR.LE SB2, 0x36 ;  /* 0x0000ad800000791a */ /* 0x000fe80000000000 */
[----:B------:R-:W2:Y:S02]  /*36b0*/  UTCATOMSWS.FIND_AND_SET.ALIGN UP0, UR5, UR5 ;  /* 0x00000005000575e3 */ /* 0x000ea40008000800 */
[----:B--2---:R-:W-:Y:S01]  /*36c0*/  MOV R4, UR5 ;  /* 0x0000000500047c02 */ /* 0x004fe20008000f00 */
[----:B------:R-:W-:Y:S06]  /*36d0*/  BRA.U UP0, `(.L_x_68) ;  /* 0x0000000100187547 */ /* 0x000fec000b800000 */
.L_x_69:
[----:B------:R-:W-:Y:S05]  /*36e0*/  NANOSLEEP 0x64 ;  /* 0x000000640000795d */ /* 0x000fea0003800000 */
[----:B------:R-:W-:-:S05]  /*36f0*/  UMOV UR5, 0x10 ;  /* 0x0000001000057882 */ /* 0x000fca0000000000 */
[----:B------:R-:W-:Y:S04]  /*3700*/  DEPBAR.LE SB2, 0x36 ;  /* 0x0000ad800000791a */ /* 0x000fe80000000000 */
[----:B------:R-:W2:Y:S02]  /*3710*/  UTCATOMSWS.FIND_AND_SET.ALIGN UP0, UR5, UR5 ;  /* 0x00000005000575e3 */ /* 0x000ea40008000800 */
[----:B--2---:R-:W-:Y:S01]  /*3720*/  MOV R4, UR5 ;  /* 0x0000000500047c02 */ /* 0x004fe20008000f00 */
[----:B------:R-:W-:Y:S05]  /*3730*/  BRA.U !UP0, `(.L_x_69) ;  /* 0xfffffffd08e87547 */ /* 0x000fea000b83ffff */
.L_x_68:
[-C--:B------:R-:W-:Y:S02]  /*3740*/  SHF.L.U32 R3, R3, R4.reuse, RZ ;  /* 0x0000000403037219 */ /* 0x080fe400000006ff */
[----:B------:R-:W-:Y:S01]  /*3750*/  SHF.L.U32 R0, R0, R4, RZ ;  /* 0x0000000400007219 */ /* 0x000fe200000006ff */
[----:B------:R-:W-:Y:S02]  /*3760*/  IMAD.SHL.U32 R4, R4, 0x20, RZ ;  /* 0x0000002004047824 */ /* 0x000fe400078e00ff */
[----:B------:R2:W-:Y:S04]  /*3770*/  ATOMS.OR RZ, [UR4+0x14], R3 ;  /* 0x00001403ffff798c */ /* 0x0005e8000b000004 */
[----:B------:R2:W-:Y:S04]  /*3780*/  ATOMS.OR RZ, [UR4+0x18], R0 ;  /* 0x00001800ffff798c */ /* 0x0005e8000b000004 */
[----:B------:R2:W-:Y:S01]  /*3790*/  STS [UR54+0x1a0], R4 ;  /* 0x0001a004ff007988 */ /* 0x0005e20008000836 */
[----:B------:R-:W-:Y:S05]  /*37a0*/  BRA `(.L_x_67) ;  /* 0x0000000000107947 */ /* 0x000fea0003800000 */
.L_x_66:
[----:B------:R-:W-:Y:S02]  /*37b0*/  MOV R0, 0xffffffff ;  /* 0xffffffff00007802 */ /* 0x000fe40000000f00 */
[----:B------:R-:W-:-:S03]  /*37c0*/  MOV R4, 0x37f0 ;  /* 0x000037f000047802 */ /* 0x000fc60000000f00 */
[----:B------:R2:W-:Y:S04]  /*37d0*/  STS [UR54+0x1a0], R0 ;  /* 0x0001a000ff007988 */ /* 0x0005e80008000836 */
[----:B-12--5:R-:W-:Y:S05]  /*37e0*/  CALL.REL.NOINC `($__internal_1_$__cuda_sm10x_tcgen05_guardrail_trap_phase_invalid_during_alloc) ;  /* 0x0000004000b47944 */ /* 0x026fea0003c00000 */
.L_x_67:
[----:B------:R-:W-:Y:S05]  /*37f0*/  WARPSYNC.ALL ;  /* 0x0000000000007948 */ /* 0x000fea0003800000 */
[----:B------:R-:W3:Y:S01]  /*3800*/  S2UR UR5, SR_CgaCtaId ;  /* 0x00000000000579c3 */ /* 0x000ee20000008800 */
[----:B------:R-:W-:Y:S01]  /*3810*/  UMOV UR4, 0x400 ;  /* 0x0000040000047882 */ /* 0x000fe20000000000 */
[----:B------:R-:W-:-:S06]  /*3820*/  NOP ;  /* 0x0000000000007918 */ /* 0x000fcc0000000000 */
[----:B------:R-:W-:Y:S06]  /*3830*/  BAR.ARV 0x6, 0xa0 ;  /* 0x0182800000007b1d */ /* 0x000fec0000002000 */
[----:B------:R-:W4:Y:S01]  /*3840*/  LDCU UR7, c[0x0][0x38c] ;  /* 0x00007180ff0777ac */ /* 0x000f220008000800 */
[----:B------:R-:W-:Y:S01]  /*3850*/  LOP3.LUT R2, R2, 0xffff, RZ, 0xc0, !PT ;  /* 0x0000ffff02027812 */ /* 0x000fe200078ec0ff */
[----:B------:R-:W-:Y:S01]  /*3860*/  IMAD.MOV.U32 R11, RZ, RZ, 0x1 ;  /* 0x00000001ff0b7424 */ /* 0x000fe200078e00ff */
[----:B------:R-:W-:Y:S01]  /*3870*/  CS2R R8, SRZ ;  /* 0x0000000000087805 */ /* 0x000fe2000001ff00 */
[----:B------:R-:W1:Y:S01]  /*3880*/  LDCU UR6, c[0x0][0x38c] ;  /* 0x00007180ff0677ac */ /* 0x000e620008000800 */
[----:B------:R-:W-:Y:S01]  /*3890*/  R2UR UR9, R2 ;  /* 0x00000000020972ca */ /* 0x000fe200000e0000 */
[----:B------:R-:W-:Y:S01]  /*38a0*/  IMAD.MOV.U32 R10, RZ, RZ, RZ ;  /* 0x000000ffff0a7224 */ /* 0x000fe200078e00ff */
[----:B------:R-:W-:Y:S01]  /*38b0*/  UMOV UR16, URZ ;  /* 0x000000ff00107c82 */ /* 0x000fe20008000000 */
[----:B------:R-:W-:Y:S01]  /*38c0*/  UMOV UR15, URZ ;  /* 0x000000ff000f7c82 */ /* 0x000fe20008000000 */
[----:B---3--:R-:W-:Y:S01]  /*38d0*/  ULEA UR5, UR5, UR4, 0x18 ;  /* 0x0000000405057291 */ /* 0x008fe2000f8ec0ff */
[----:B------:R-:W-:Y:S01]  /*38e0*/  UMOV UR24, 0x0 ;  /* 0x0000000000187882 */ /* 0x000fe20000000000 */
[----:B------:R-:W-:-:S02]  /*38f0*/  UMOV UR25, 0x41004a0 ;  /* 0x041004a000197882 */ /* 0x000fc40000000000 */
[----:B------:R-:W-:Y:S02]  /*3900*/  UIADD3 UR11, UPT, UPT, UR5, 0x2400, URZ ;  /* 0x00002400050b7890 */ /* 0x000fe4000fffe0ff */
[----:B------:R-:W-:Y:S02]  /*3910*/  UIADD3 UR12, UPT, UPT, UR5, 0x1c400, URZ ;  /* 0x0001c400050c7890 */ /* 0x000fe4000fffe0ff */
[----:B----4-:R-:W-:Y:S01]  /*3920*/  UIADD3 UR7, UPT, UPT, UR7, 0x7f, URZ ;  /* 0x0000007f07077890 */ /* 0x010fe2000fffe0ff */
[----:B--2---:R-:W2:Y:S01]  /*3930*/  LDS R0, [UR5+0x1a0] ;  /* 0x0001a005ff007984 */ /* 0x004ea20008000800 */
[----:B------:R-:W-:Y:S02]  /*3940*/  USHF.R.U32.HI UR11, URZ, 0x4, UR11 ;  /* 0x00000004ff0b7899 */ /* 0x000fe4000801160b */
[----:B------:R-:W-:Y:S02]  /*3950*/  USHF.R.S32.HI UR4, URZ, 0x1f, UR7 ;  /* 0x0000001fff047899 */ /* 0x000fe40008011407 */
[----:B------:R-:W-:-:S02]  /*3960*/  USHF.R.U32.HI UR12, URZ, 0x4, UR12 ;  /* 0x00000004ff0c7899 */ /* 0x000fc4000801160c */
[----:B------:R-:W-:Y:S02]  /*3970*/  ULEA.HI UR4, UR4, UR7, URZ, 0x7 ;  /* 0x0000000704047291 */ /* 0x000fe4000f8f38ff */
[----:B------:R-:W-:Y:S02]  /*3980*/  ULOP3.LUT UR11, UR11, 0x3fff, URZ, 0xc0, !UPT ;  /* 0x00003fff0b0b7892 */ /* 0x000fe4000f8ec0ff */
[----:B------:R-:W-:Y:S02]  /*3990*/  USHF.R.S32.HI UR4, URZ, 0x7, UR4 ;  /* 0x00000007ff047899 */ /* 0x000fe40008011404 */
[----:B------:R-:W-:Y:S02]  /*39a0*/  ULOP3.LUT UR12, UR12, 0x3fff, URZ, 0xc0, !UPT ;  /* 0x00003fff0c0c7892 */ /* 0x000fe4000f8ec0ff */
[----:B------:R-:W-:Y:S01]  /*39b0*/  UISETP.LT.AND UP0, UPT, UR4, 0x1, UPT ;  /* 0x000000010400788c */ /* 0x000fe2000bf01270 */
[----:B------:R-:W-:Y:S01]  /*39c0*/  UMOV UR22, 0x0 ;  /* 0x0000000000167882 */ /* 0x000fe20000000000 */
[----:B------:R-:W-:-:S02]  /*39d0*/  UMOV UR23, 0x41004a0 ;  /* 0x041004a000177882 */ /* 0x000fc40000000000 */
[----:B------:R-:W-:Y:S02]  /*39e0*/  USEL UR10, UR4, 0x1, !UP0 ;  /* 0x00000001040a7887 */ /* 0x000fe4000c000000 */
[----:B------:R-:W-:Y:S02]  /*39f0*/  ULOP3.LUT UR11, UR11, 0x10000, URZ, 0xfc, !UPT ;  /* 0x000100000b0b7892 */ /* 0x000fe4000f8efcff */
[----:B------:R-:W-:Y:S02]  /*3a00*/  ULOP3.LUT UR12, UR12, 0x10000, URZ, 0xfc, !UPT ;  /* 0x000100000c0c7892 */ /* 0x000fe4000f8efcff */
[----:B------:R-:W-:Y:S02]  /*3a10*/  UIADD3 UR10, UPT, UPT, -UR10, URZ, URZ ;  /* 0x000000ff0a0a7290 */ /* 0x000fe4000fffe1ff */
[----:B-1----:R-:W-:Y:S01]  /*3a20*/  UISETP.GE.AND UP4, UPT, UR6, 0x1, UPT ;  /* 0x000000010600788c */ /* 0x002fe2000bf86270 */
[----:B------:R-:W-:Y:S01]  /*3a30*/  UMOV UR20, 0x0 ;  /* 0x0000000000147882 */ /* 0x000fe20000000000 */
[----:B------:R-:W-:Y:S01]  /*3a40*/  UMOV UR21, 0x41004a0 ;  /* 0x041004a000157882 */ /* 0x000fe20000000000 */
[----:B------:R-:W-:Y:S01]  /*3a50*/  UMOV UR18, 0x0 ;  /* 0x0000000000127882 */ /* 0x000fe20000000000 */
[----:B------:R-:W-:Y:S01]  /*3a60*/  UMOV UR19, 0x41004a0 ;  /* 0x041004a000137882 */ /* 0x000fe20000000000 */
[----:B--2---:R-:W-:-:S15]  /*3a70*/  R2UR UR17, R0 ;  /* 0x00000000001172ca */ /* 0x004fde00000e0000 */
.L_x_76:
[----:B------:R-:W-:Y:S02]  /*3a80*/  LEA R0, R10, UR5, 0x3 ;  /* 0x000000050a007c11 */ /* 0x000fe4000f8e18ff */
[----:B------:R-:W-:Y:S02]  /*3a90*/  SHF.L.U32 R2, R9, 0x1f, RZ ;  /* 0x0000001f09027819 */ /* 0x000fe400000006ff */
[----:B------:R-:W-:Y:S01]  /*3aa0*/  PLOP3.LUT P0, PT, PT, PT, UP4, 0x80, 0x8 ;  /* 0x000000000008781c */ /* 0x000fe20003f0f048 */
[----:B------:R-:W-:Y:S01]  /*3ab0*/  VIADD R3, R0, 0x100 ;  /* 0x0000010000037836 */ /* 0x000fe20000000000 */
[----:B-1----:R-:W1:Y:S02]  /*3ac0*/  SYNCS.PHASECHK.TRANS64.TRYWAIT P1, [R0+URZ+0xf0], R2 ;  /* 0x0000f002000075a7 */ /* 0x002e6400080211ff */
[----:B-1----:R-:W-:Y:S09]  /*3ad0*/  @!P1 BRA `(.L_x_70) ;  /* 0x0000003800c49947 */ /* 0x002ff20003800000 */
.L_x_145:
[----:B------:R-:W-:Y:S01]  /*3ae0*/  LEA R4, R10, UR5, 0x4 ;  /* 0x000000050a047c11 */ /* 0x000fe2000f8e20ff */
[----:B------:R-:W-:Y:S01]  /*3af0*/  @UP4 ULEA UR6, UR15, UR5, 0x3 ;  /* 0x000000050f064291 */ /* 0x000fe2000f8e18ff */
[----:B------:R-:W-:Y:S01]  /*3b00*/  PLOP3.LUT P1, PT, PT, PT, PT, 0x80, 0x8 ;  /* 0x000000000008781c */ /* 0x000fe20003f2f070 */
[----:B------:R-:W-:Y:S01]  /*3b10*/  ULEA UR7, UR16, UR5, 0x3 ;  /* 0x0000000510077291 */ /* 0x000fe2000f8e18ff */
[----:B------:R-:W-:Y:S02]  /*3b20*/  PRMT R3, RZ, 0x654, R3 ;  /* 0x00000654ff037816 */ /* 0x000fe40000000003 */
[----:B------:R-:W2:Y:S01]  /*3b30*/  LDS.128 R4, [R4+0x180] ;  /* 0x0001800004047984 */ /* 0x000ea20000000c00 */
[----:B-1----:R-:W-:Y:S02]  /*3b40*/  @P0 SHF.L.U32 R2, R8, 0x1f, RZ ;  /* 0x0000001f08020819 */ /* 0x002fe400000006ff */
[----:B------:R-:W-:Y:S01]  /*3b50*/  SHF.L.U32 R0, R11, 0x1f, RZ ;  /* 0x0000001f0b007819 */ /* 0x000fe200000006ff */
[----:B------:R-:W-:Y:S01]  /*3b60*/  @!PT LDS RZ, [RZ] ;  /* 0x00000000fffff984 */ /* 0x000fe20000000800 */
[----:B------:R-:W-:Y:S01]  /*3b70*/  @!PT LDS RZ, [RZ] ;  /* 0x00000000fffff984 */ /* 0x000fe20000000800 */
[----:B------:R-:W-:Y:S01]  /*3b80*/  @!PT LDS RZ, [RZ] ;  /* 0x00000000fffff984 */ /* 0x000fe20000000800 */
[----:B------:R-:W-:Y:S01]  /*3b90*/  @!PT LDS RZ, [RZ] ;  /* 0x00000000fffff984 */ /* 0x000fe20000000800 */
[----:B------:R1:W-:Y:S06]  /*3ba0*/  MEMBAR.ALL.CTA ;  /* 0x0000000000007992 */ /* 0x0003ec0000008000 */
[----:B-1----:R-:W1:Y:S02]  /*3bb0*/  FENCE.VIEW.ASYNC.S ;  /* 0x00000000000073c6 */ /* 0x002e640000000000 */
[----:B-1----:R1:W-:Y:S01]  /*3bc0*/  SYNCS.ARRIVE.TRANS64.RED.A1T0 RZ, [R3+URZ], RZ ;  /* 0x000000ff03ff79a7 */ /* 0x0023e200081004ff */
[----:B------:R1:W3:Y:S01]  /*3bd0*/  @P0 SYNCS.PHASECHK.TRANS64.TRYWAIT P1, [UR6], R2 ;  /* 0x00000002ff0005a7 */ /* 0x0002e20008021106 */
[----:B------:R-:W-:-:S04]  /*3be0*/  ULEA.HI UR6, UR16, UR16, URZ, 0x1 ;  /* 0x0000001010067291 */ /* 0x000fc8000f8f08ff */
[----:B------:R-:W-:Y:S02]  /*3bf0*/  USHF.L.U32 UR8, UR6, 0x5, URZ ;  /* 0x0000000506087899 */ /* 0x000fe400080006ff */
[----:B------:R-:W-:Y:S02]  /*3c00*/  ULOP3.LUT UR6, UR6, 0xffe, URZ, 0xc0, !UPT ;  /* 0x00000ffe06067892 */ /* 0x000fe4000f8ec0ff */
[----:B------:R-:W-:Y:S02]  /*3c10*/  ULOP3.LUT UR8, UR8, 0xffffffc0, URZ, 0xc0, !UPT ;  /* 0xffffffc008087892 */ /* 0x000fe4000f8ec0ff */
[----:B------:R-:W-:Y:S02]  /*3c20*/  UIADD3 UR6, UPT, UPT, -UR6, UR16, URZ ;  /* 0x0000001006067290 */ /* 0x000fe4000fffe1ff */
[----:B------:R-:W-:Y:S01]  /*3c30*/  UIADD3 UR8, UPT, UPT, UR17, UR8, URZ ;  /* 0x0000000811087290 */ /* 0x000fe2000fffe0ff */
[----:B------:R-:W4:Y:S03]  /*3c40*/  SYNCS.PHASECHK.TRANS64.TRYWAIT P0, [UR7+0x130], R0 ;  /* 0x00013000ff0075a7 */ /* 0x000f260008001107 */
[----:B------:R-:W-:Y:S01]  /*3c50*/  ULEA UR8, UR6, UR8, 0x14 ;  /* 0x0000000806087291 */ /* 0x000fe2000f8ea0ff */
[----:B-1234-:R-:W-:Y:S11]  /*3c60*/  @!P0 BRA `(.L_x_71) ;  /* 0x0000003800748947 */ /* 0x01eff60003800000 */
.L_x_147:
[----:B------:R-:W-:Y:S01]  /*3c70*/  IADD3 R10, PT, PT, R10, 0x1, RZ ;  /* 0x000000010a0a7810 */ /* 0x000fe20007ffe0ff */
[----:B------:R-:W-:Y:S06]  /*3c80*/  BRA.U !UP4, `(.L_x_72) ;  /* 0x000000010cc07547 */ /* 0x000fec000b800000 */
[----:B------:R-:W-:Y:S01]  /*3c90*/  UPLOP3.LUT UP2, UPT, UPT, UPT, UPT, 0x40, 0x4 ;  /* 0x000000000004789c */ /* 0x000fe20003f4e870 */
[----:B------:R-:W-:Y:S01]  /*3ca0*/  UMOV UR14, UR10 ;  /* 0x0000000a000e7c82 */ /* 0x000fe20008000000 */
[----:B------:R-:W-:Y:S01]  /*3cb0*/  UMOV UR13, UR4 ;  /* 0x00000004000d7c82 */ /* 0x000fe20008000000 */
[----:B------:R-:W-:-:S08]  /*3cc0*/  UMOV UR42, UR15 ;  /* 0x0000000f002a7c82 */ /* 0x000fd00008000000 */
.L_x_75:
[----:B------:R-:W-:Y:S02]  /*3cd0*/  UIADD3 UR14, UPT, UPT, UR14, 0x1, URZ ;  /* 0x000000010e0e7890 */ /* 0x000fe4000fffe0ff */
[----:B--2---:R-:W-:Y:S02]  /*3ce0*/  ULEA UR6, UR42, UR5, 0x3 ;  /* 0x000000052a067291 */ /* 0x004fe4000f8e18ff */
[----:B------:R-:W-:Y:S01]  /*3cf0*/  UISETP.NE.AND UP3, UPT, UR14, URZ, UPT ;  /* 0x000000ff0e00728c */ /* 0x000fe2000bf65270 */
[----:B---3--:R-:W-:Y:S10]  /*3d00*/  @P1 BRA `(.L_x_73) ;  /* 0x00000000000c1947 */ /* 0x008ff40003800000 */
[----:B-1----:R-:W-:Y:S04]  /*3d10*/  SHF.L.U32 R2, R8, 0x1f, RZ ;  /* 0x0000001f08027819 */ /* 0x002fe800000006ff */
[----:B------:R-:W1:Y:S02]  /*3d20*/  SYNCS.PHASECHK.TRANS64.TRYWAIT P0, [UR6], R2 ;  /* 0x00000002ff0075a7 */ /* 0x000e640008001106 */
[----:B-1----:R-:W-:Y:S05]  /*3d30*/  @!P0 BRA `(.L_x_74) ;  /* 0x0000003800588947 */ /* 0x002fea0003800000 */
.L_x_73:
[----:B------:R-:W-:Y:S01]  /*3d40*/  UISETP.NE.AND UP0, UPT, UR13, 0x1, UPT ;  /* 0x000000010d00788c */ /* 0x000fe2000bf05270 */
[----:B------:R-:W-:Y:S01]  /*3d50*/  PLOP3.LUT P1, PT, PT, PT, PT, 0x80, 0x8 ;  /* 0x000000000008781c */ /* 0x000fe20003f2f070 */
[----:B------:R-:W-:Y:S02]  /*3d60*/  UIADD3 UR15, UPT, UPT, UR42, 0x1, URZ ;  /* 0x000000012a0f7890 */ /* 0x000fe4000fffe0ff */
[----:B------:R-:W-:Y:S02]  /*3d70*/  ULEA UR28, UR42, UR12, 0x9 ;  /* 0x0000000c2a1c7291 */ /* 0x000fe4000f8e48ff */
[----:B------:R-:W-:Y:S01]  /*3d80*/  UISETP.NE.AND UP1, UPT, UR15, 0xd, UPT ;  /* 0x0000000d0f00788c */ /* 0x000fe2000bf25270 */
[----:B------:R-:W-:Y:S01]  /*3d90*/  PLOP3.LUT P0, PT, PT, PT, UP0, 0x80, 0x8 ;  /* 0x000000000008781c */ /* 0x000fe20003f0f008 */
[----:B------:R-:W-:Y:S02]  /*3da0*/  UIADD3 UR40, UPT, UPT, UR28, 0x2, URZ ;  /* 0x000000021c287890 */ /* 0x000fe4000fffe0ff */
[----:B------:R-:W-:Y:S02]  /*3db0*/  USEL UR27, URZ, 0x1, UP1 ;  /* 0x00000001ff1b7887 */ /* 0x000fe40008800000 */
[----:B------:R-:W-:Y:S02]  /*3dc0*/  USEL UR15, UR15, URZ, UP1 ;  /* 0x000000ff0f0f7287 */ /* 0x000fe40008800000 */
[----:B------:R-:W-:Y:S02]  /*3dd0*/  UIADD3 UR36, UPT, UPT, UR28, 0x4, URZ ;  /* 0x000000041c247890 */ /* 0x000fe4000fffe0ff */
[----:B------:R-:W-:Y:S01]  /*3de0*/  @UP0 ULEA UR26, UR15, UR5, 0x3 ;  /* 0x000000050f1a0291 */ /* 0x000fe2000f8e18ff */
[----:B------:R-:W-:Y:S01]  /*3df0*/  LOP3.LUT R8, R8, UR27, RZ, 0x3c, !PT ;  /* 0x0000001b08087c12 */ /* 0x000fe2000f8e3cff */
[----:B------:R-:W-:Y:S02]  /*3e00*/  UIADD3 UR32, UPT, UPT, UR28, 0x6, URZ ;  /* 0x000000061c207890 */ /* 0x000fe4000fffe0ff */
[----:B------:R-:W-:Y:S01]  /*3e10*/  UIADD3 UR6, UPT, UPT, UR6, 0x68, URZ ;  /* 0x0000006806067890 */ /* 0x000fe2000fffe0ff */
[----:B-1----:R-:W-:Y:S01]  /*3e20*/  @P0 SHF.L.U32 R0, R8, 0x1f, RZ ;  /* 0x0000001f08000819 */ /* 0x002fe200000006ff */
[----:B------:R-:W-:Y:S01]  /*3e30*/  UIADD3 UR13, UPT, UPT, UR13, -0x1, URZ ;  /* 0xffffffff0d0d7890 */ /* 0x000fe2000fffe0ff */
[----:B------:R-:W-:Y:S02]  /*3e40*/  UMOV UR29, 0x40004040 ;  /* 0x40004040001d7882 */ /* 0x000fe40000000000 */
[----:B------:R2:W3:Y:S01]  /*3e50*/  @P0 SYNCS.PHASECHK.TRANS64.TRYWAIT P1, [UR26], R0 ;  /* 0x00000000ff0005a7 */ /* 0x0004e2000802111a */
[----:B------:R-:W-:Y:S01]  /*3e60*/  ULEA UR26, UR42, UR11, 0x9 ;  /* 0x0000000b2a1a7291 */ /* 0x000fe2000f8e48ff */
[----:B------:R-:W-:Y:S01]  /*3e70*/  UMOV UR27, 0x40004040 ;  /* 0x40004040001b7882 */ /* 0x000fe20000000000 */
[----:B------:R-:W-:Y:S02]  /*3e80*/  UMOV UR41, 0x40004040 ;  /* 0x4000404000297882 */ /* 0x000fe40000000000 */
[----:B------:R-:W-:Y:S02]  /*3e90*/  UIADD3 UR38, UPT, UPT, UR26, 0x2, URZ ;  /* 0x000000021a267890 */ /* 0x000fe4000fffe0ff */
[----:B------:R-:W-:Y:S02]  /*3ea0*/  UIADD3 UR34, UPT, UPT, UR26, 0x4, URZ ;  /* 0x000000041a227890 */ /* 0x000fe4000fffe0ff */
[----:B------:R-:W-:Y:S01]  /*3eb0*/  UIADD3 UR30, UPT, UPT, UR26, 0x6, URZ ;  /* 0x000000061a1e7890 */ /* 0x000fe2000fffe0ff */
[----:B------:R2:W-:Y:S01]  /*3ec0*/  UTCIMMA gdesc[UR26], gdesc[UR28], tmem[UR8], tmem[UR24], idesc[UR25], UP2 ;  /* 0x00ff181c1a0075ea */ /* 0x0005e20009000108 */
[----:B------:R-:W-:Y:S01]  /*3ed0*/  UPLOP3.LUT UP2, UPT, UPT, UPT, UPT, 0x80, 0x8 ;  /* 0x000000000008789c */ /* 0x000fe20003f4f070 */
[----:B------:R-:W-:Y:S01]  /*3ee0*/  UMOV UR39, 0x40004040 ;  /* 0x4000404000277882 */ /* 0x000fe20000000000 */
[----:B------:R-:W-:Y:S01]  /*3ef0*/  UMOV UR37, 0x40004040 ;  /* 0x4000404000257882 */ /* 0x000fe20000000000 */
[----:B------:R2:W-:Y:S01]  /*3f00*/  UTCIMMA gdesc[UR38], gdesc[UR40], tmem[UR8], tmem[UR22], idesc[UR23], UPT ;  /* 0x00ff1628260075ea */ /* 0x0005e2000b800108 */
[----:B------:R-:W-:Y:S01]  /*3f10*/  UMOV UR35, 0x40004040 ;  /* 0x4000404000237882 */ /* 0x000fe20000000000 */
[----:B------:R-:W-:Y:S01]  /*3f20*/  UMOV UR33, 0x40004040 ;  /* 0x4000404000217882 */ /* 0x000fe20000000000 */
[----:B------:R-:W-:Y:S01]  /*3f30*/  UMOV UR31, 0x40004040 ;  /* 0x40004040001f7882 */ /* 0x000fe20000000000 */
[----:B------:R2:W-:Y:S01]  /*3f40*/  UTCIMMA gdesc[UR34], gdesc[UR36], tmem[UR8], tmem[UR20], idesc[UR21], UPT ;  /* 0x00ff1424220075ea */ /* 0x0005e2000b800108 */
[----:B------:R2:W-:Y:S01]  /*3f50*/  UTCIMMA gdesc[UR30], gdesc[UR32], tmem[UR8], tmem[UR18], idesc[UR19], UPT ;  /* 0x00ff12201e0075ea */ /* 0x0005e2000b800108 */
[----:B------:R2:W-:Y:S01]  /*3f60*/  UTCBAR.MULTICAST [UR6], URZ, UR9 ;  /* 0x000000ff060073e9 */ /* 0x0005e20008000809 */
[----:B------:R-:W-:Y:S01]  /*3f70*/  UMOV UR42, UR15 ;  /* 0x0000000f002a7c82 */ /* 0x000fe20008000000 */
[----:B------:R-:W-:Y:S05]  /*3f80*/  BRA.U UP3, `(.L_x_75) ;  /* 0xfffffffd03507547 */ /* 0x000fea000b83ffff */
.L_x_72:
[----:B------:R-:W-:Y:S01]  /*3f90*/  UIADD3 UR16, UPT, UPT, UR16, 0x1, URZ ;  /* 0x0000000110107890 */ /* 0x000fe2000fffe0ff */
[----:B------:R-:W-:Y:S01]  /*3fa0*/  LOP3.LUT P0, RZ, R6, 0x1, RZ, 0xc0, !PT ;  /* 0x0000000106ff7812 */ /* 0x000fe2000780c0ff */
[----:B------:R-:W-:Y:S01]  /*3fb0*/  UIADD3 UR7, UPT, UPT, UR7, 0x110, URZ ;  /* 0x0000011007077890 */ /* 0x000fe2000fffe0ff */
[----:B---3--:R-:W-:Y:S01]  /*3fc0*/  ISETP.NE.AND P1, PT, R10, 0x2, PT ;  /* 0x000000020a00780c */ /* 0x008fe20003f25270 */
[----:B------:R-:W-:-:S03]  /*3fd0*/  UISETP.NE.AND UP0, UPT, UR16, 0x4, UPT ;  /* 0x000000041000788c */ /* 0x000fc6000bf05270 */
[----:B-12---:R-:W-:Y:S01]  /*3fe0*/  SEL R0, RZ, 0x1, P1 ;  /* 0x00000001ff007807 */ /* 0x006fe20000800000 */
[----:B------:R-:W-:Y:S01]  /*3ff0*/  USEL UR6, URZ, 0x1, UP0 ;  /* 0x00000001ff067887 */ /* 0x000fe20008000000 */
[----:B------:R-:W-:Y:S01]  /*4000*/  SEL R10, R10, RZ, P1 ;  /* 0x000000ff0a0a7207 */ /* 0x000fe20000800000 */
[----:B------:R-:W-:Y:S01]  /*4010*/  USEL UR16, UR16, URZ, UP0 ;  /* 0x000000ff10107287 */ /* 0x000fe20008000000 */
[----:B------:R1:W-:Y:S01]  /*4020*/  UTCBAR [UR7], URZ ;  /* 0x000000ff070073e9 */ /* 0x0003e200080000ff */
[----:B------:R-:W-:Y:S02]  /*4030*/  LOP3.LUT R9, R9, R0, RZ, 0x3c, !PT ;  /* 0x0000000009097212 */ /* 0x000fe400078e3cff */
[----:B------:R-:W-:Y:S01]  /*4040*/  LOP3.LUT R11, R11, UR6, RZ, 0x3c, !PT ;  /* 0x000000060b0b7c12 */ /* 0x000fe2000f8e3cff */
[----:B------:R-:W-:Y:S07]  /*4050*/  @P0 BRA `(.L_x_76) ;  /* 0xfffffff800880947 */ /* 0x000fee000383ffff */
[----:B------:R-:W2:Y:S01]  /*4060*/  S2UR UR4, SR_CgaCtaId ;  /* 0x00000000000479c3 */ /* 0x000ea20000008800 */
[----:B------:R-:W-:Y:S01]  /*4070*/  ELECT P0, URZ, PT ;  /* 0x0000000000ff782f */ /* 0x000fe20003800000 */
[----:B------:R-:W-:Y:S01]  /*4080*/  IMAD.MOV.U32 R0, RZ, RZ, 0x1 ;  /* 0x00000001ff007424 */ /* 0x000fe200078e00ff */
[----:B------:R-:W-:Y:S01]  /*4090*/  UIADD3 UR5, UPT, UPT, UR5, 0x130, URZ ;  /* 0x0000013005057890 */ /* 0x000fe2000fffe0ff */
[----:B------:R-:W-:Y:S01]  /*40a0*/  SHF.L.U32 R2, R11, 0x1f, RZ ;  /* 0x0000001f0b027819 */ /* 0x000fe200000006ff */
[----:B------:R-:W-:-:S03]  /*40b0*/  UMOV UR6, 0x40 ;  /* 0x0000004000067882 */ /* 0x000fc60000000000 */
[----:B------:R-:W-:Y:S01]  /*40c0*/  UVIRTCOUNT.DEALLOC.SMPOOL 0x80 ;  /* 0x000000800000784c */ /* 0x000fe20000000000 */
[----:B--2---:R-:W-:Y:S02]  /*40d0*/  ULEA UR4, UR4, UR6, 0x18 ;  /* 0x0000000604047291 */ /* 0x004fe4000f8ec0ff */
[----:B------:R-:W-:-:S07]  /*40e0*/  ULEA UR6, UR16, UR5, 0x3 ;  /* 0x0000000510067291 */ /* 0x000fce000f8e18ff */
[----:B------:R2:W-:Y:S02]  /*40f0*/  @P0 STS.U8 [UR4+0x1c], R0 ;  /* 0x00001c00ff000988 */ /* 0x0005e40008000004 */
[----:B------:R-:W3:Y:S02]  /*4100*/  SYNCS.PHASECHK.TRANS64.TRYWAIT P0, [UR6], R2 ;  /* 0x00000002ff0075a7 */ /* 0x000ee40008001106 */
[----:B--23--:R-:W-:Y:S05]  /*4110*/  @!P0 BRA `(.L_x_77) ;  /* 0x0000003400788947 */ /* 0x00cfea0003800000 */
.L_x_150:
[----:B-1----:R-:W-:-:S04]  /*4120*/  UIADD3 UR7, UPT, UPT, UR16, 0x1, URZ ;  /* 0x0000000110077890 */ /* 0x002fc8000fffe0ff */
[----:B------:R-:W-:-:S04]  /*4130*/  UISETP.NE.AND UP0, UPT, UR7, 0x4, UPT ;  /* 0x000000040700788c */ /* 0x000fc8000bf05270 */
[----:B------:R-:W-:Y:S02]  /*4140*/  USEL UR8, URZ, 0x1, UP0 ;  /* 0x00000001ff087887 */ /* 0x000fe40008000000 */
[----:B------:R-:W-:-:S04]  /*4150*/  USEL UR7, UR7, URZ, UP0 ;  /* 0x000000ff07077287 */ /* 0x000fc80008000000 */
[----:B------:R-:W-:Y:S01]  /*4160*/  ULEA UR6, UR7, UR5, 0x3 ;  /* 0x0000000507067291 */ /* 0x000fe2000f8e18ff */
[----:B--2---:R-:W-:-:S04]  /*4170*/  LOP3.LUT R2, R11, UR8, RZ, 0x3c, !PT ;  /* 0x000000080b027c12 */ /* 0x004fc8000f8e3cff */
[----:B------:R-:W-:-:S04]  /*4180*/  SHF.L.U32 R3, R2, 0x1f, RZ ;  /* 0x0000001f02037819 */ /* 0x000fc800000006ff */
[----:B------:R-:W1:Y:S02]  /*4190*/  SYNCS.PHASECHK.TRANS64.TRYWAIT P0, [UR6], R3 ;  /* 0x00000003ff0075a7 */ /* 0x000e640008001106 */
[----:B-1----:R-:W-:Y:S05]  /*41a0*/  @!P0 BRA `(.L_x_78) ;  /* 0x00000034006c8947 */ /* 0x002fea0003800000 */
.L_x_152:
        /* <DEDUP_REMOVED lines=9> */
.L_x_154:
[----:B------:R-:W-:-:S04]  /*4240*/  UIADD3 UR7, UPT, UPT, UR7, 0x1, URZ ;  /* 0x0000000107077890 */ /* 0x000fc8000fffe0ff */
[----:B------:R-:W-:-:S04]  /*4250*/  UISETP.NE.AND UP0, UPT, UR7, 0x4, UPT ;  /* 0x000000040700788c */ /* 0x000fc8000bf05270 */
[----:B------:R-:W-:Y:S02]  /*4260*/  USEL UR6, URZ, 0x1, UP0 ;  /* 0x00000001ff067887 */ /* 0x000fe40008000000 */
[----:B------:R-:W-:-:S04]  /*4270*/  USEL UR7, UR7, URZ, UP0 ;  /* 0x000000ff07077287 */ /* 0x000fc80008000000 */
[----:B------:R-:W-:Y:S01]  /*4280*/  ULEA UR7, UR7, UR5, 0x3 ;  /* 0x0000000507077291 */ /* 0x000fe2000f8e18ff */
[----:B------:R-:W-:-:S04]  /*4290*/  LOP3.LUT R2, R2, UR6, RZ, 0x3c, !PT ;  /* 0x0000000602027c12 */ /* 0x000fc8000f8e3cff */
[----:B------:R-:W-:-:S04]  /*42a0*/  SHF.L.U32 R2, R2, 0x1f, RZ ;  /* 0x0000001f02027819 */ /* 0x000fc800000006ff */
[----:B------:R-:W2:Y:S02]  /*42b0*/  SYNCS.PHASECHK.TRANS64.TRYWAIT P0, [UR7], R2 ;  /* 0x00000002ff0075a7 */ /* 0x000ea40008001107 */
[----:B--2---:R-:W-:Y:S05]  /*42c0*/  @!P0 BRA `(.L_x_80) ;  /* 0x0000003400548947 */ /* 0x004fea0003800000 */
.L_x_156:
[----:B------:R-:W-:Y:S01]  /*42d0*/  NOP ;  /* 0x0000000000007918 */ /* 0x000fe20000000000 */
[----:B-1----:R-:W1:Y:S01]  /*42e0*/  LDS R0, [UR4+0x14] ;  /* 0x00001404ff007984 */ /* 0x002e620008000800 */
[----:B------:R-:W-:Y:S01]  /*42f0*/  ULOP3.LUT UR6, UR17, 0xffff, URZ, 0xc0, !UPT ;  /* 0x0000ffff11067892 */ /* 0x000fe2000f8ec0ff */
[----:B------:R-:W-:Y:S01]  /*4300*/  UMOV UR8, 0xffff ;  /* 0x0000ffff00087882 */ /* 0x000fe20000000000 */
[----:B------:R-:W-:Y:S02]  /*4310*/  UMOV UR5, 0x1 ;  /* 0x0000000100057882 */ /* 0x000fe40000000000 */
[----:B------:R-:W-:-:S04]  /*4320*/  USHF.R.U32.HI UR6, URZ, 0x5, UR6 ;  /* 0x00000005ff067899 */ /* 0x000fc80008011606 */
[----:B------:R-:W-:Y:S02]  /*4330*/  USHF.L.U32 UR8, UR8, UR6, URZ ;  /* 0x0000000608087299 */ /* 0x000fe400080006ff */
[----:B------:R-:W-:-:S04]  /*4340*/  USHF.L.U32 UR5, UR5, UR6, URZ ;  /* 0x0000000605057299 */ /* 0x000fc800080006ff */
[----:B-1----:R-:W-:-:S04]  /*4350*/  LOP3.LUT R0, R0, UR8, RZ, 0xc0, !PT ;  /* 0x0000000800007c12 */ /* 0x002fc8000f8ec0ff */
[----:B------:R-:W-:-:S13]  /*4360*/  ISETP.NE.AND P0, PT, R0, UR8, PT ;  /* 0x0000000800007c0c */ /* 0x000fda000bf05270 */
[----:B------:R-:W-:Y:S05]  /*4370*/  @P0 BRA `(.L_x_81) ;  /* 0x0000000000580947 */ /* 0x000fea0003800000 */
[----:B------:R-:W1:Y:S02]  /*4380*/  LDS R0, [UR4+0x18] ;  /* 0x00001804ff007984 */ /* 0x000e640008000800 */
[----:B-1----:R-:W-:-:S04]  /*4390*/  LOP3.LUT R0, R0, UR5, RZ, 0xc0, !PT ;  /* 0x0000000500007c12 */ /* 0x002fc8000f8ec0ff */
[----:B------:R-:W-:-:S13]  /*43a0*/  ISETP.NE.AND P0, PT, R0, UR5, PT ;  /* 0x0000000500007c0c */ /* 0x000fda000bf05270 */
[----:B------:R-:W-:Y:S05]  /*43b0*/  @P0 BRA `(.L_x_82) ;  /* 0x00000000003c0947 */ /* 0x000fea0003800000 */
[----:B------:R-:W1:Y:S01]  /*43c0*/  S2R R2, SR_LANEID ;  /* 0x0000000000027919 */ /* 0x000e620000000000 */
[----:B------:R-:W-:Y:S01]  /*43d0*/  ULOP3.LUT UR8, URZ, UR8, URZ, 0x33, !UPT ;  /* 0x00000008ff087292 */ /* 0x000fe2000f8e33ff */
[----:B------:R-:W-:Y:S02]  /*43e0*/  VOTEU.ANY UR7, UPT, PT ;  /* 0x0000000000077886 */ /* 0x000fe400038e0100 */
[----:B------:R-:W-:-:S03]  /*43f0*/  UFLO.U32 UR7, UR7 ;  /* 0x00000007000772bd */ /* 0x000fc600080e0000 */
[----:B------:R-:W-:-:S04]  /*4400*/  IMAD.U32 R0, RZ, RZ, UR8 ;  /* 0x00000008ff007e24 */ /* 0x000fc8000f8e00ff */
[----:B------:R2:W3:Y:S02]  /*4410*/  REDUX UR6, R0 ;  /* 0x00000000000673c4 */ /* 0x0004e40000000000 */
[----:B------:R4:W-:Y:S01]  /*4420*/  UTCATOMSWS.AND URZ, UR8 ;  /* 0x0000000800ff79e3 */ /* 0x0009e20008000000 */
[----:B-1----:R-:W-:Y:S02]  /*4430*/  ISETP.EQ.U32.AND P0, PT, R2, UR7, PT ;  /* 0x0000000702007c0c */ /* 0x002fe4000bf02070 */
[----:B--2---:R-:W-:Y:S02]  /*4440*/  LOP3.LUT R0, RZ, UR5, RZ, 0x33, !PT ;  /* 0x00000005ff007c12 */ /* 0x004fe4000f8e33ff */
[----:B---3--:R-:W-:Y:S02]  /*4450*/  MOV R2, UR6 ;  /* 0x0000000600027c02 */ /* 0x008fe40008000f00 */
[----:B------:R-:W1:Y:S07]  /*4460*/  REDUX UR5, R0 ;  /* 0x00000000000573c4 */ /* 0x000e6e0000000000 */
[----:B------:R4:W-:Y:S01]  /*4470*/  @P0 ATOMS.AND RZ, [UR4+0x14], R2 ;  /* 0x00001402ffff098c */ /* 0x0009e2000a800004 */
[----:B-1----:R-:W-:-:S05]  /*4480*/  IMAD.U32 R0, RZ, RZ, UR5 ;  /* 0x00000005ff007e24 */ /* 0x002fca000f8e00ff */
[----:B------:R4:W-:Y:S01]  /*4490*/  @P0 ATOMS.AND RZ, [UR4+0x18], R0 ;  /* 0x00001800ffff098c */ /* 0x0009e2000a800004 */
[----:B------:R-:W-:Y:S05]  /*44a0*/  BRA `(.L_x_83) ;  /* 0x0000000000147947 */ /* 0x000fea0003800000 */
.L_x_82:
[----:B------:R-:W-:Y:S02]  /*44b0*/  MOV R2, 0x44d0 ;  /* 0x000044d000027802 */ /* 0x000fe40000000f00 */
[----:B-----5:R-:W-:Y:S05]  /*44c0*/  CALL.REL.NOINC `($__internal_0_$__cuda_sm10x_tcgen05_guardrail_trap_col_being_dealloced_not_returned_by_alloc) ;  /* 0x0000003400707944 */ /* 0x020fea0003c00000 */
[----:B------:R-:W-:Y:S05]  /*44d0*/  BRA `(.L_x_83) ;  /* 0x0000000000087947 */ /* 0x000fea0003800000 */
.L_x_81:
[----:B------:R-:W-:Y:S02]  /*44e0*/  MOV R2, 0x4500 ;  /* 0x0000450000027802 */ /* 0x000fe40000000f00 */
[----:B-----5:R-:W-:Y:S05]  /*44f0*/  CALL.REL.NOINC `($__internal_2_$__cuda_sm10x_tcgen05_guardrail_trap_unallocated_columns_being_dealloced) ;  /* 0x00000034007c7944 */ /* 0x020fea0003c00000 */
.L_x_83:
[----:B------:R-:W-:Y:S01]  /*4500*/  NOP ;  /* 0x0000000000007918 */ /* 0x000fe20000000000 */
[----:B----4-:R-:W-:Y:S05]  /*4510*/  EXIT ;  /* 0x000000000000794d */ /* 0x010fea0003800000 */
.L_x_65:
[----:B------:R-:W-:-:S09]  /*4520*/  UISETP.NE.OR UP0, UPT, UR10, 0x3, !UP5 ;  /* 0x000000030a00788c */ /* 0x000fd2000ef05670 */
[----:B------:R-:W-:Y:S05]  /*4530*/  BRA.U UP0, `(.L_x_84) ;  /* 0x0000000900e87547 */ /* 0x000fea000b800000 */
[----:B------:R-:W2:Y:S01]  /*4540*/  LDCU UR25, c[0x0][0x370] ;  /* 0x00006e00ff1977ac */ /* 0x000ea20008000800 */
[----:B------:R-:W3:Y:S01]  /*4550*/  LDC.64 R16, c[0x0][0x348] ;  /* 0x0000d200ff107b82 */ /* 0x000ee20000000a00 */
[----:B------:R-:W-:Y:S02]  /*4560*/  HFMA2 R13, -RZ, RZ, 0, 0 ;  /* 0x00000000ff0d7431 */ /* 0x000fe400000001ff */
[----:B------:R-:W-:Y:S01]  /*4570*/  IMAD.MOV.U32 R15, RZ, RZ, 0x1 ;  /* 0x00000001ff0f7424 */ /* 0x000fe200078e00ff */
[----:B------:R-:W2:Y:S01]  /*4580*/  LDCU.128 UR20, c[0x0][0xb10] ;  /* 0x00016200ff1477ac */ /* 0x000ea20008000c00 */
[----:B------:R-:W-:Y:S01]  /*4590*/  IMAD.MOV.U32 R14, RZ, RZ, RZ ;  /* 0x000000ffff0e7224 */ /* 0x000fe200078e00ff */
[----:B------:R-:W-:Y:S01]  /*45a0*/  MOV R12, 0x1000 ;  /* 0x00001000000c7802 */ /* 0x000fe20000000f00 */
[----:B------:R-:W4:Y:S01]  /*45b0*/  LDCU UR24, c[0x0][0x374] ;  /* 0x00006e80ff1877ac */ /* 0x000f220008000800 */
[----:B------:R-:W1:Y:S01]  /*45c0*/  LDC.64 R2, c[0x0][0x888] ;  /* 0x00022200ff027b82 */ /* 0x000e620000000a00 */
[----:B------:R-:W4:Y:S01]  /*45d0*/  LDCU UR13, c[0x0][0xb0c] ;  /* 0x00016180ff0d77ac */ /* 0x000f220008000800 */
[----:B------:R-:W4:Y:S06]  /*45e0*/  LDCU UR18, c[0x0][0xb20] ;  /* 0x00016400ff1277ac */ /* 0x000f2c0008000800 */
[----:B------:R-:W1:Y:S01]  /*45f0*/  LDC.64 R4, c[0x0][0x890] ;  /* 0x00022400ff047b82 */ /* 0x000e620000000a00 */
[----:B------:R-:W3:Y:S01]  /*4600*/  LDCU UR4, c[0x0][0xb30] ;  /* 0x00016600ff0477ac */ /* 0x000ee20008000800 */
[----:B------:R-:W-:Y:S01]  /*4610*/  UMOV UR19, 0x400 ;  /* 0x0000040000137882 */ /* 0x000fe20000000000 */
[----:B------:R-:W-:-:S02]  /*4620*/  UISETP.GE.AND UP0, UPT, UR37, 0x1, UPT ;  /* 0x000000012500788c */ /* 0x000fc4000bf06270 */
[----:B------:R-:W-:Y:S02]  /*4630*/  ULEA UR19, UR54, UR19, 0x18 ;  /* 0x0000001336137291 */ /* 0x000fe4000f8ec0ff */
[----:B------:R-:W-:Y:S02]  /*4640*/  UP2UR UR5, UPR, URZ, 0x1 ;  /* 0x00000001ff057883 */ /* 0x000fe40008000000 */
[----:B--2---:R-:W-:Y:S02]  /*4650*/  UIMAD.WIDE.U32 UR10, UR25, UR20, URZ ;  /* 0x00000014190a72a5 */ /* 0x004fe4000f8e00ff */
[----:B------:R-:W-:Y:S02]  /*4660*/  UIADD3 UR5, UPT, UPT, UR19, 0xd0, URZ ;  /* 0x000000d013057890 */ /* 0x000fe4000fffe0ff */
[----:B----4-:R-:W-:Y:S02]  /*4670*/  UIMAD.WIDE.U32 UR8, UR24, UR23, URZ ;  /* 0x00000017180872a5 */ /* 0x010fe4000f8e00ff */
[----:B------:R-:W-:-:S02]  /*4680*/  UPLOP3.LUT UP3, UPT, UPT, UPT, UPT, 0x40, 0x4 ;  /* 0x000000000004789c */ /* 0x000fc40003f6e870 */
[----:B------:R-:W-:Y:S01]  /*4690*/  UISETP.NE.AND UP4, UPT, UR37, 0x1, UPT ;  /* 0x000000012500788c */ /* 0x000fe2000bf85270 */
[----:B------:R-:W2:Y:S01]  /*46a0*/  LDCU.64 UR6, c[0x0][0xb28] ;  /* 0x00016500ff0677ac */ /* 0x000ea20008000a00 */
[----:B------:R-:W-:Y:S02]  /*46b0*/  UISETP.NE.AND UP6, UPT, UR13, 0x1, UPT ;  /* 0x000000010d00788c */ /* 0x000fe4000bfc5270 */
[----:B------:R-:W-:Y:S02]  /*46c0*/  UISETP.NE.AND UP5, UPT, UR22, 0x1, UPT ;  /* 0x000000011600788c */ /* 0x000fe4000bfa5270 */
[----:B------:R-:W-:Y:S02]  /*46d0*/  UPRMT UR54, UR54, 0x654, UR5 ;  /* 0x0000065436367896 */ /* 0x000fe40008000005 */
[----:B------:R-:W-:Y:S02]  /*46e0*/  USHF.R.U32.HI UR28, URZ, UR21, UR11 ;  /* 0x00000015ff1c7299 */ /* 0x000fe4000801160b */
[----:B------:R-:W-:-:S02]  /*46f0*/  USHF.R.U32.HI UR27, URZ, UR18, UR9 ;  /* 0x00000012ff1b7299 */ /* 0x000fc40008011609 */
[----:B---3--:R-:W-:-:S11]  /*4700*/  UISETP.NE.AND UP2, UPT, UR4, 0x1, UPT ;  /* 0x000000010400788c */ /* 0x008fd6000bf45270 */
.L_x_92:
[C---:B------:R-:W-:Y:S02]  /*4710*/  LEA R7, R14.reuse, UR19, 0x3 ;  /* 0x000000130e077c11 */ /* 0x040fe4000f8e18ff */
[----:B------:R-:W-:Y:S02]  /*4720*/  SHF.L.U32 R0, R13, 0x1f, RZ ;  /* 0x0000001f0d007819 */ /* 0x000fe400000006ff */
[----:B------:R-:W-:Y:S02]  /*4730*/  LEA R8, R14, UR19, 0x4 ;  /* 0x000000130e087c11 */ /* 0x000fe4000f8e20ff */
[----:B---3--:R-:W3:Y:S02]  /*4740*/  SYNCS.PHASECHK.TRANS64.TRYWAIT P0, [R7+URZ+0xf0], R0 ;  /* 0x0000f000070075a7 */ /* 0x008ee400080011ff */
[----:B---3--:R-:W-:Y:S05]  /*4750*/  @!P0 BRA `(.L_x_85) ;  /* 0x0000003000488947 */ /* 0x008fea0003800000 */
.L_x_157:
[----:B------:R-:W4:Y:S01]  /*4760*/  LDS.128 R8, [R8+0x180] ;  /* 0x0001800008087984 */ /* 0x000f220000000c00 */
[----:B------:R-:W-:Y:S01]  /*4770*/  UISETP.GE.AND UP0, UPT, UR37, 0x1, UPT ;  /* 0x000000012500788c */ /* 0x000fe2000bf06270 */
[----:B------:R-:W-:Y:S01]  /*4780*/  @!PT LDS RZ, [RZ] ;  /* 0x00000000fffff984 */ /* 0x000fe20000000800 */
[----:B------:R-:W-:Y:S01]  /*4790*/  @!PT LDS RZ, [RZ] ;  /* 0x00000000fffff984 */ /* 0x000fe20000000800 */
[----:B------:R-:W-:Y:S01]  /*47a0*/  @!PT LDS RZ, [RZ] ;  /* 0x00000000fffff984 */ /* 0x000fe20000000800 */
[----:B------:R-:W-:Y:S01]  /*47b0*/  @!PT LDS RZ, [RZ] ;  /* 0x00000000fffff984 */ /* 0x000fe20000000800 */
[----:B------:R1:W-:Y:S06]  /*47c0*/  MEMBAR.ALL.CTA ;  /* 0x0000000000007992 */ /* 0x0003ec0000008000 */
[----:B-1----:R-:W1:Y:S01]  /*47d0*/  FENCE.VIEW.ASYNC.S ;  /* 0x00000000000073c6 */ /* 0x002e620000000000 */
[----:B----4-:R-:W-:Y:S11]  /*47e0*/  LOP3.LUT P0, RZ, R10, 0x1, RZ, 0xc0, !PT ;  /* 0x000000010aff7812 */ /* 0x010ff6000780c0ff */
[----:B------:R-:W-:Y:S02]  /*47f0*/  @!UPT UIADD3 URZ, UPT, UPT, URZ, URZ, URZ ;  /* 0x000000fffffff290 */ /* 0x000fe4000fffe0ff */
[----:B-1----:R-:W-:Y:S01]  /*4800*/  VOTEU.ANY UP1, P0 ;  /* 0x0000000000ff7886 */ /* 0x002fe20000020100 */
[----:B------:R-:W-:Y:S11]  /*4810*/  PLOP3.LUT P0, PT, PT, PT, UP1, 0x80, 0x8 ;  /* 0x000000000008781c */ /* 0x000ff60003f0f018 */
[----:B------:R-:W-:Y:S02]  /*4820*/  @!UPT UIADD3 URZ, UPT, UPT, URZ, URZ, URZ ;  /* 0x000000fffffff290 */ /* 0x000fe4000fffe0ff */
[----:B---3--:R-:W-:Y:S02]  /*4830*/  @P0 SHF.R.U32.HI R0, RZ, 0x10, R9 ;  /* 0x00000010ff000819 */ /* 0x008fe40000011609 */
[----:B------:R-:W-:Y:S02]  /*4840*/  @P0 MOV R6, R8 ;  /* 0x0000000800060202 */ /* 0x000fe40000000f00 */
[----:B------:R-:W-:Y:S01]  /*4850*/  @P0 R2UR UR4, R0 ;  /* 0x00000000000402ca */ /* 0x000fe200000e0000 */
[----:B------:R-:W-:Y:S01]  /*4860*/  VIADD R0, R7, 0x100 ;  /* 0x0000010007007836 */ /* 0x000fe20000000000 */
[----:B------:R-:W-:Y:S02]  /*4870*/  @P0 LOP3.LUT R8, R9, 0xffff, RZ, 0xc0, !PT ;  /* 0x0000ffff09080812 */ /* 0x000fe400078ec0ff */
[----:B------:R-:W-:Y:S02]  /*4880*/  @P0 R2UR UR8, R6 ;  /* 0x00000000060802ca */ /* 0x000fe400000e0000 */
[----:B------:R-:W-:Y:S02]  /*4890*/  PRMT R0, RZ, 0x654, R0 ;  /* 0x00000654ff007816 */ /* 0x000fe40000000000 */
[----:B------:R-:W-:Y:S02]  /*48a0*/  @P0 R2UR UR5, R8 ;  /* 0x00000000080502ca */ /* 0x000fe400000e0000 */
[----:B------:R1:W-:Y:S03]  /*48b0*/  SYNCS.ARRIVE.TRANS64.RED.A1T0 RZ, [R0+URZ], RZ ;  /* 0x000000ff00ff79a7 */ /* 0x0003e600081004ff */
[----:B------:R-:W-:Y:S04]  /*48c0*/  @UP1 UMOV UR29, UR4 ;  /* 0x00000004001d1c82 */ /* 0x000fe80008000000 */
[----:B------:R-:W-:Y:S04]  /*48d0*/  @UP1 UMOV UR15, UR8 ;  /* 0x00000008000f1c82 */ /* 0x000fe80008000000 */
[----:B------:R-:W-:Y:S01]  /*48e0*/  @UP1 UMOV UR14, UR5 ;  /* 0x00000005000e1c82 */ /* 0x000fe20008000000 */
[----:B------:R-:W-:Y:S05]  /*48f0*/  BRA.U !UP0, `(.L_x_86) ;  /* 0x0000000108947547 */ /* 0x000fea000b800000 */
[----:B------:R-:W-:Y:S02]  /*4900*/  UIMAD.WIDE.U32 UR30, UR14, UR23, URZ ;  /* 0x000000170e1e72a5 */ /* 0x000fe4000f8e00ff */
[----:B------:R-:W-:Y:S02]  /*4910*/  UIMAD.WIDE.U32 UR40, UR15, UR20, URZ ;  /* 0x000000140f2872a5 */ /* 0x000fe4000f8e00ff */
[----:B------:R-:W-:Y:S02]  /*4920*/  USEL UR4, UR24, UR27, !UP5 ;  /* 0x0000001b18047287 */ /* 0x000fe4000e800000 */
[----:B------:R-:W-:Y:S02]  /*4930*/  USHF.R.U32.HI UR32, URZ, UR18, UR31 ;  /* 0x00000012ff207299 */ /* 0x000fe4000801161f */
[----:B--2---:R-:W-:Y:S02]  /*4940*/  UIMAD.WIDE.U32 UR38, UR4, UR6, URZ ;  /* 0x00000006042672a5 */ /* 0x004fe4000f8e00ff */
[----:B------:R-:W-:Y:S02]  /*4950*/  USEL UR9, UR25, UR28, !UP6 ;  /* 0x0000001c19097287 */ /* 0x000fe4000f000000 */
[----:B------:R-:W-:Y:S02]  /*4960*/  USEL UR8, UR14, UR32, !UP5 ;  /* 0x000000200e087287 */ /* 0x000fe4000e800000 */
[----:B------:R-:W-:Y:S02]  /*4970*/  UIMAD.WIDE.U32 UR34, UR9, UR6, URZ ;  /* 0x00000006092272a5 */ /* 0x000fe4000f8e00ff */
[----:B------:R-:W-:Y:S02]  /*4980*/  UIMAD.WIDE.U32 UR16, UR8, UR6, URZ ;  /* 0x00000006081072a5 */ /* 0x000fe4000f8e00ff */
[----:B------:R-:W-:Y:S02]  /*4990*/  @UP4 USHF.R.U32.HI UR9, URZ, UR7, UR35 ;  /* 0x00000007ff094299 */ /* 0x000fe40008011623 */
[----:B------:R-:W-:Y:S02]  /*49a0*/  USHF.R.U32.HI UR17, URZ, UR7, UR17 ;  /* 0x00000007ff117299 */ /* 0x000fe40008011611 */
[----:B------:R-:W-:Y:S02]  /*49b0*/  UIMAD UR10, UR37, UR9, URZ ;  /* 0x00000009250a72a4 */ /* 0x000fe4000f8e02ff */
[----:B------:R-:W-:Y:S01]  /*49c0*/  USEL UR17, UR8, UR17, !UP4 ;  /* 0x0000001108117287 */ /* 0x000fe2000e000000 */
[----:B------:R-:W-:Y:S02]  /*49d0*/  UMOV UR31, UR41 ;  /* 0x00000029001f7c82 */ /* 0x000fe40008000000 */
[----:B------:R-:W-:Y:S02]  /*49e0*/  USHF.R.U32.HI UR30, URZ, UR21, UR31 ;  /* 0x00000015ff1e7299 */ /* 0x000fe4000801161f */
[----:B------:R-:W-:Y:S02]  /*49f0*/  UIADD3 UR16, UPT, UPT, -UR17, URZ, URZ ;  /* 0x000000ff11107290 */ /* 0x000fe4000fffe1ff */
[----:B------:R-:W-:Y:S02]  /*4a00*/  USEL UR5, UR15, UR30, !UP6 ;  /* 0x0000001e0f057287 */ /* 0x000fe4000f000000 */
[----:B------:R-:W-:Y:S01]  /*4a10*/  UIMAD UR16, UR37, UR16, UR8 ;  /* 0x00000010251072a4 */ /* 0x000fe2000f8e0208 */
[----:B------:R-:W-:Y:S02]  /*4a20*/  UMOV UR31, UR39 ;  /* 0x00000027001f7c82 */ /* 0x000fe40008000000 */
[----:B------:R-:W-:Y:S04]  /*4a30*/  @UP4 USHF.R.U32.HI UR4, URZ, UR7, UR31 ;  /* 0x00000007ff044299 */ /* 0x000fe8000801161f */
[----:B------:R-:W-:Y:S04]  /*4a40*/  UIMAD UR4, UR37, UR4, URZ ;  /* 0x00000004250472a4 */ /* 0x000fe8000f8e02ff */
[----:B------:R-:W-:Y:S04]  /*4a50*/  UISETP.GE.AND UP0, UPT, UR8, UR4, UPT ;  /* 0x000000040800728c */ /* 0x000fe8000bf06270 */
[----:B------:R-:W-:Y:S02]  /*4a60*/  UISETP.GE.OR UP0, UPT, UR5, UR10, UP0 ;  /* 0x0000000a0500728c */ /* 0x000fe40008706670 */
[----:B------:R-:W-:Y:S09]  /*4a70*/  UIMAD.WIDE.U32 UR10, UR5, UR6, URZ ;  /* 0x00000006050a72a5 */ /* 0x000ff2000f8e00ff */
[----:B------:R-:W-:Y:S04]  /*4a80*/  @!UP0 USHF.R.U32.HI UR4, URZ, UR7, UR11 ;  /* 0x00000007ff048299 */ /* 0x000fe8000801160b */
[----:B------:R-:W-:Y:S04]  /*4a90*/  @!UP0 USEL UR4, UR5, UR4, !UP4 ;  /* 0x0000000405048287 */ /* 0x000fe8000e000000 */
[----:B------:R-:W-:Y:S02]  /*4aa0*/  @!UP0 UIMAD UR12, UR9, UR16, UR4 ;  /* 0x00000010090c82a4 */ /* 0x000fe4000f8e0204 */
[----:B------:R-:W-:Y:S02]  /*4ab0*/  @!UP0 UIADD3 UR16, UPT, UPT, UR17, -UR4, URZ ;  /* 0x8000000411108290 */ /* 0x000fe4000fffe0ff */
[----:B------:R-:W-:Y:S02]  /*4ac0*/  UIADD3 UR9, UPT, UPT, -UR5, URZ, URZ ;  /* 0x000000ff05097290 */ /* 0x000fe4000fffe1ff */
[----:B------:R-:W-:Y:S02]  /*4ad0*/  UIADD3 UR4, UPT, UPT, -UR8, URZ, URZ ;  /* 0x000000ff08047290 */ /* 0x000fe4000fffe1ff */
[----:B------:R-:W-:Y:S02]  /*4ae0*/  @!UP0 UIMAD UR8, UR16, UR37, UR5 ;  /* 0x00000025100882a4 */ /* 0x000fe4000f8e0205 */
[----:B------:R-:W-:Y:S02]  /*4af0*/  UIMAD UR15, UR13, UR9, UR15 ;  /* 0x000000090d0f72a4 */ /* 0x000fe4000f8e020f */
[----:B------:R-:W-:Y:S01]  /*4b00*/  UIMAD UR14, UR22, UR4, UR14 ;  /* 0x00000004160e72a4 */ /* 0x000fe2000f8e020e */
[----:B------:R-:W-:Y:S02]  /*4b10*/  @!UP0 UMOV UR5, UR12 ;  /* 0x0000000c00058c82 */ /* 0x000fe40008000000 */
[----:B------:R-:W-:Y:S02]  /*4b20*/  UIMAD UR15, UR5, UR13, UR15 ;  /* 0x0000000d050f72a4 */ /* 0x000fe4000f8e020f */
[----:B------:R-:W-:Y:S11]  /*4b30*/  UIMAD UR14, UR8, UR22, UR14 ;  /* 0x00000016080e72a4 */ /* 0x000ff6000f8e020e */
[----:B------:R-:W-:Y:S01]  /*4b40*/  @!UPT UIADD3 URZ, UPT, UPT, URZ, URZ, URZ ;  /* 0x000000fffffff290 */ /* 0x000fe2000fffe0ff */
.L_x_86:
[----:B------:R-:W3:Y:S01]  /*4b50*/  @!UP2 LDCU.128 UR8, c[0x0][0xb10] ;  /* 0x00016200ff08a7ac */ /* 0x000ee20008000c00 */
[C---:B------:R-:W-:Y:S02]  /*4b60*/  ISETP.NE.U32.AND P1, PT, R4.reuse, RZ, PT ;  /* 0x000000ff0400720c */ /* 0x040fe40003f25070 */
[----:B------:R-:W-:Y:S02]  /*4b70*/  ISETP.NE.U32.AND P0, PT, R4, RZ, PT ;  /* 0x000000ff0400720c */ /* 0x000fe40003f05070 */
[C---:B------:R-:W-:Y:S02]  /*4b80*/  ISETP.NE.AND.EX P1, PT, R5.reuse, RZ, PT, P1 ;  /* 0x000000ff0500720c */ /* 0x040fe40003f25310 */
[----:B------:R-:W-:Y:S01]  /*4b90*/  ISETP.NE.AND.EX P0, PT, R5, RZ, PT, P0 ;  /* 0x000000ff0500720c */ /* 0x000fe20003f05300 */
[----:B------:R-:W4:Y:S01]  /*4ba0*/  @!UP2 LDCU UR5, c[0x0][0xb0c] ;  /* 0x00016180ff05a7ac */ /* 0x000f220008000800 */
[----:B------:R-:W-:Y:S01]  /*4bb0*/  SHF.L.U32 R6, R15, 0x1f, RZ ;  /* 0x0000001f0f067819 */ /* 0x000fe200000006ff */
[----:B---3--:R-:W-:Y:S04]  /*4bc0*/  UIMAD.WIDE.U32 UR16, UR15, UR8, URZ ;  /* 0x000000080f1072a5 */ /* 0x008fe8000f8e00ff */
[----:B------:R-:W-:Y:S02]  /*4bd0*/  @!UP2 USHF.R.U32.HI UR4, URZ, UR9, UR17 ;  /* 0x00000009ff04a299 */ /* 0x000fe40008011611 */
[----:B------:R-:W-:Y:S02]  /*4be0*/  UIMAD.WIDE.U32 UR16, UR14, UR11, URZ ;  /* 0x0000000b0e1072a5 */ /* 0x000fe4000f8e00ff */
[----:B----4-:R-:W-:Y:S04]  /*4bf0*/  @!UP2 UISETP.NE.AND UP0, UPT, UR5, 0x1, UPT ;  /* 0x000000010500a88c */ /* 0x010fe8000bf05270 */
[----:B------:R-:W-:Y:S02]  /*4c00*/  @!UP2 USEL UR8, UR15, UR4, !UP0 ;  /* 0x000000040f08a287 */ /* 0x000fe4000c000000 */
[----:B------:R-:W-:Y:S01]  /*4c10*/  @!UP2 UISETP.NE.AND UP0, UPT, UR10, 0x1, UPT ;  /* 0x000000010a00a88c */ /* 0x000fe2000bf05270 */
[----:B------:R-:W3:Y:S02]  /*4c20*/  @!UP2 LDCU UR4, c[0x0][0xb20] ;  /* 0x00016400ff04a7ac */ /* 0x000ee40008000800 */
[----:B---3--:R-:W-:Y:S04]  /*4c30*/  @!UP2 USHF.R.U32.HI UR4, URZ, UR4, UR17 ;  /* 0x00000004ff04a299 */ /* 0x008fe80008011611 */
[----:B------:R-:W-:Y:S04]  /*4c40*/  @!UP2 USEL UR9, UR14, UR4, !UP0 ;  /* 0x000000040e09a287 */ /* 0x000fe8000c000000 */
[----:B------:R-:W-:Y:S02]  /*4c50*/  @!UP2 UIADD3 UR4, UPT, UPT, -UR8, UR9, URZ ;  /* 0x000000090804a290 */ /* 0x000fe4000fffe1ff */
[----:B------:R-:W-:Y:S02]  /*4c60*/  @!UP2 UIADD3 UR8, UPT, UPT, UR8, -UR9, URZ ;  /* 0x800000090808a290 */ /* 0x000fe4000fffe0ff */
[----:B------:R-:W-:Y:S02]  /*4c70*/  @!UP2 UIMAD UR15, UR4, UR5, UR15 ;  /* 0x00000005040fa2a4 */ /* 0x000fe4000f8e020f */
[----:B------:R-:W-:Y:S01]  /*4c80*/  @!UP2 UIMAD UR14, UR8, UR10, UR14 ;  /* 0x0000000a080ea2a4 */ /* 0x000fe2000f8e020e */
[----:B------:R-:W-:Y:S11]  /*4c90*/  BRA.U UP3, `(.L_x_87) ;  /* 0x0000000103107547 */ /* 0x000ff6000b800000 */
[----:B------:R-:W-:Y:S04]  /*4ca0*/  MOV R7, UR26 ;  /* 0x0000001a00077c02 */ /* 0x000fe80008000f00 */
[----:B------:R-:W-:Y:S04]  /*4cb0*/  SHF.L.U32 R7, R7, 0x1f, RZ ;  /* 0x0000001f07077819 */ /* 0x000fe800000006ff */
[----:B------:R-:W3:Y:S02]  /*4cc0*/  SYNCS.PHASECHK.TRANS64.TRYWAIT P2, [UR19+0xe8], R7 ;  /* 0x0000e807ff0075a7 */ /* 0x000ee40008041113 */
[----:B---3--:R-:W-:Y:S05]  /*4cd0*/  @!P2 BRA `(.L_x_88) ;  /* 0x0000002800fca947 */ /* 0x008fea0003800000 */
.L_x_87:
[----:B------:R-:W-:Y:S05]  /*4ce0*/  @!P1 BRA `(.L_x_89) ;  /* 0x00000000002c9947 */ /* 0x000fea0003800000 */
[----:B------:R-:W-:Y:S01]  /*4cf0*/  ISETP.NE.U32.AND P1, PT, R2, RZ, PT ;  /* 0x000000ff0200720c */ /* 0x000fe20003f25070 */
[----:B------:R-:W-:Y:S03]  /*4d00*/  IMAD.MOV.U32 R80, RZ, RZ, 0x1 ;  /* 0x00000001ff507424 */ /* 0x000fe600078e00ff */
[----:B------:R-:W-:Y:S11]  /*4d10*/  ISETP.NE.AND.EX P1, PT, R3, RZ, PT, P1 ;  /* 0x000000ff0300720c */ /* 0x000ff60003f25310 */
[----:B------:R-:W-:Y:S02]  /*4d20*/  @!UPT UIADD3 URZ, UPT, UPT, URZ, URZ, URZ ;  /* 0x000000fffffff290 */ /* 0x000fe4000fffe0ff */
[----:B------:R-:W3:Y:S01]  /*4d30*/  @P1 LDC.64 R8, c[0x0][0x888] ;  /* 0x00022200ff081b82 */ /* 0x000ee20000000a00 */
[----:B-1----:R-:W-:Y:S04]  /*4d40*/  @P1 IMAD R0, R4, UR36, RZ ;  /* 0x0000002404001c24 */ /* 0x002fe8000f8e02ff */
[----:B---3--:R-:W-:Y:S04]  /*4d50*/  @P1 IMAD.WIDE R8, R0, 0x4, R8 ;  /* 0x0000000400081825 */ /* 0x008fe800078e0208 */
[----:B------:R-:W-:Y:S01]  /*4d60*/  HFMA2 R0, -RZ, RZ, 0, 5.9604644775390625e-08 ;  /* 0x00000001ff007431 */ /* 0x000fe200000001ff */
[----:B-----5:R3:W5:Y:S04]  /*4d70*/  @P1 LDG.E R39, desc[UR52][R8.64] ;  /* 0x0000003408271981 */ /* 0x020768000c1e1900 */
[----:B------:R-:W-:Y:S01]  /*4d80*/  @!P1 PRMT R80, R0, 0x7610, R80 ;  /* 0x0000761000509816 */ /* 0x000fe20000000050 */
[----:B---3--:R-:W4:Y:S06]  /*4d90*/  @!P1 LDC R39, c[0x0][0x880] ;  /* 0x00022000ff279b82 */ /* 0x008f2c0000000800 */
.L_x_89:
[----:B----45:R-:W-:Y:S01]  /*4da0*/  @!P0 ISETP.EQ.AND P1, PT, R39, RZ, PT ;  /* 0x000000ff2700820c */ /* 0x030fe20003f22270 */
[----:B------:R-:W-:Y:S01]  /*4db0*/  @!UPT UIADD3 URZ, UPT, UPT, URZ, URZ, URZ ;  /* 0x000000fffffff290 */ /* 0x000fe2000fffe0ff */
[----:B------:R-:W-:Y:S11]  /*4dc0*/  @!P0 BRA `(.L_x_90) ;  /* 0x0000000000188947 */ /* 0x000ff60003800000 */
[----:B------:R-:W-:Y:S02]  /*4dd0*/  LOP3.LUT P0, RZ, R80, 0xff, RZ, 0xc0, !PT ;  /* 0x000000ff50ff7812 */ /* 0x000fe4000780c0ff */
[----:B------:R-:W-:Y:S04]  /*4de0*/  ISETP.NE.U32.AND P1, PT, R2, RZ, PT ;  /* 0x000000ff0200720c */ /* 0x000fe80003f25070 */
[----:B------:R-:W-:Y:S04]  /*4df0*/  ISETP.NE.AND.EX P1, PT, R3, RZ, PT, P1 ;  /* 0x000000ff0300720c */ /* 0x000fe80003f25310 */
[----:B------:R-:W-:Y:S03]  /*4e00*/  PLOP3.LUT P1, PT, P1, PT, PT, 0x8, 0x80 ;  /* 0x000000000080781c */ /* 0x000fe60000f2e170 */
[----:B------:R-:W-:Y:S11]  /*4e10*/  @P0 ISETP.EQ.AND P1, PT, R39, RZ, PT ;  /* 0x000000ff2700020c */ /* 0x000ff60003f22270 */
[----:B------:R-:W-:Y:S02]  /*4e20*/  @!UPT UIADD3 URZ, UPT, UPT, URZ, URZ, URZ ;  /* 0x000000fffffff290 */ /* 0x000fe4000fffe0ff */
.L_x_90:
[----:B------:R-:W3:Y:S01]  /*4e30*/  SYNCS.PHASECHK.TRANS64.TRYWAIT P0, [UR19+0xd8], R6 ;  /* 0x0000d806ff0075a7 */ /* 0x000ee20008001113 */
[----:B------:R-:W-:Y:S02]  /*4e40*/  ELECT P2, URZ, PT ;  /* 0x0000000000ff782f */ /* 0x000fe40003840000 */
[----:B------:R-:W-:Y:S01]  /*4e50*/  IADD3 R14, PT, PT, R14, 0x1, RZ ;  /* 0x000000010e0e7810 */ /* 0x000fe20007ffe0ff */
[----:B---3--:R-:W-:Y:S10]  /*4e60*/  @!P0 BRA `(.L_x_91) ;  /* 0x0000002800b08947 */ /* 0x008ff40003800000 */
.L_x_160:
[----:B------:R-:W-:Y:S01]  /*4e70*/  PLOP3.LUT P1, PT, P1, P2, PT, 0xf2, 0x2f ;  /* 0x00000000002f781c */ /* 0x000fe20000f25e72 */
[----:B------:R-:W-:Y:S01]  /*4e80*/  UMOV UR16, 0x0 ;  /* 0x0000000000107882 */ /* 0x000fe20000000000 */
[----:B------:R-:W-:Y:S01]  /*4e90*/  UMOV UR17, 0x10000000 ;  /* 0x1000000000117882 */ /* 0x000fe20000000000 */
[----:B------:R-:W-:Y:S01]  /*4ea0*/  UMOV UR12, UR36 ;  /* 0x00000024000c7c82 */ /* 0x000fe20008000000 */
[----:B------:R-:W-:Y:S01]  /*4eb0*/  LOP3.LUT R15, R15, 0x1, RZ, 0x3c, !PT ;  /* 0x000000010f0f7812 */ /* 0x000fe200078e3cff */
[----:B------:R-:W-:Y:S01]  /*4ec0*/  UPLOP3.LUT UP3, UPT, UPT, UPT, UPT, 0x80, 0x8 ;  /* 0x000000000008789c */ /* 0x000fe20003f6f070 */
[----:B------:R-:W-:Y:S07]  /*4ed0*/  UMOV UR36, UR29 ;  /* 0x0000001d00247c82 */ /* 0x000fee0008000000 */
[----:B-1----:R-:W-:Y:S01]  /*4ee0*/  @!P1 IADD3 R6, P0, PT, R16, 0x580, RZ ;  /* 0x0000058010069810 */ /* 0x002fe20007f1e0ff */
[----:B------:R-:W-:Y:S03]  /*4ef0*/  VOTEU.ALL UP0, P1 ;  /* 0x0000000000ff7886 */ /* 0x000fe60000800000 */
[----:B------:R-:W-:Y:S01]  /*4f00*/  @!P1 R2UR UR5, R6 ;  /* 0x00000000060592ca */ /* 0x000fe200000e0000 */
[----:B------:R-:W-:Y:S01]  /*4f10*/  @!P1 IMAD.X R0, RZ, RZ, R17, P0 ;  /* 0x000000ffff009224 */ /* 0x000fe200000e0611 */
[----:B------:R-:W-:Y:S01]  /*4f20*/  @!UP0 USHF.L.U32 UR10, UR51, 0x6, URZ ;  /* 0x00000006330a8899 */ /* 0x000fe200080006ff */
[----:B------:R-:W-:Y:S01]  /*4f30*/  ISETP.NE.AND P0, PT, R14, 0x2, PT ;  /* 0x000000020e00780c */ /* 0x000fe20003f05270 */
[----:B------:R-:W-:Y:S02]  /*4f40*/  @!UP0 USHF.L.U32 UR11, UR50, 0x6, URZ ;  /* 0x00000006320b8899 */ /* 0x000fe400080006ff */
[----:B------:R-:W-:Y:S01]  /*4f50*/  @!P1 R2UR UR4, R0 ;  /* 0x00000000000492ca */ /* 0x000fe200000e0000 */
[----:B------:R-:W-:Y:S01]  /*4f60*/  @!UP0 UIADD3 UR8, UPT, UPT, UR19, 0x200, URZ ;  /* 0x0000020013088890 */ /* 0x000fe2000fffe0ff */
[----:B------:R-:W-:Y:S01]  /*4f70*/  SEL R0, RZ, 0x1, P0 ;  /* 0x00000001ff007807 */ /* 0x000fe20000000000 */
[----:B------:R-:W-:Y:S01]  /*4f80*/  @!UP0 UIADD3 UR9, UPT, UPT, UR19, 0xd0, URZ ;  /* 0x000000d013098890 */ /* 0x000fe2000fffe0ff */
[----:B------:R-:W-:Y:S01]  /*4f90*/  SEL R14, R14, RZ, P0 ;  /* 0x000000ff0e0e7207 */ /* 0x000fe20000000000 */
[----:B------:R-:W-:Y:S01]  /*4fa0*/  VOTEU.ALL UP0, P1 ;  /* 0x0000000000ff7886 */ /* 0x000fe20000800000 */
[----:B------:R-:W-:Y:S01]  /*4fb0*/  LOP3.LUT R13, R13, R0, RZ, 0x3c, !PT ;  /* 0x000000000d0d7212 */ /* 0x000fe200078e3cff */
[----:B------:R-:W-:Y:S01]  /*4fc0*/  IMAD.U32 R6, RZ, RZ, UR5 ;  /* 0x00000005ff067e24 */ /* 0x000fe2000f8e00ff */
[----:B------:R-:W-:Y:S02]  /*4fd0*/  UIADD3 UR51, UPT, UPT, UR14, UR48, URZ ;  /* 0x000000300e337290 */ /* 0x000fe4000fffe0ff */
[----:B------:R-:W-:Y:S03]  /*4fe0*/  UIADD3 UR50, UPT, UPT, UR15, UR49, URZ ;  /* 0x000000310f327290 */ /* 0x000fe6000fffe0ff */
[----:B------:R-:W-:Y:S01]  /*4ff0*/  IMAD.U32 R7, RZ, RZ, UR4 ;  /* 0x00000004ff077e24 */ /* 0x000fe2000f8e00ff */
[----:B------:R-:W-:Y:S04]  /*5000*/  @!P1 R2UR UR4, R6 ;  /* 0x00000000060492ca */ /* 0x000fe800000e0000 */
[----:B------:R-:W-:Y:S11]  /*5010*/  @!P1 R2UR UR5, R7 ;  /* 0x00000000070592ca */ /* 0x000ff600000e0000 */
[----:B------:R-:W-:Y:S02]  /*5020*/  @!UPT UIADD3 URZ, UPT, UPT, URZ, URZ, URZ ;  /* 0x000000fffffff290 */ /* 0x000fe4000fffe0ff */
[----:B------:R3:W-:Y:S01]  /*5030*/  @!UP0 UTMALDG.3D [UR8], [UR4], desc[UR16] ;  /* 0x00001008040085b4 */ /* 0x0007e20008011000 */
[----:B------:R3:W-:Y:S01]  /*5040*/  @!P1 SYNCS.ARRIVE.TRANS64.RED.A0TR RZ, [UR19+0xd0], R12 ;  /* 0x0000d00cffff99a7 */ /* 0x0007e20008300413 */
[----:B------:R-:W-:Y:S01]  /*5050*/  SYNCS.ARRIVE.TRANS64.RED.A1T0 RZ, [UR54], RZ ;  /* 0x000000ffffff79a7 */ /* 0x000fe20008100436 */
[----:B------:R-:W-:Y:S05]  /*5060*/  BRA.U UP1, `(.L_x_92) ;  /* 0xfffffff501a87547 */ /* 0x000fea000b83ffff */
[----:B------:R-:W-:Y:S07]  /*5070*/  MOV R0, UR19 ;  /* 0x0000001300007c02 */ /* 0x000fee0008000f00 */
.L_x_93:
[----:B-1----:R-:W-:-:S04]  /*5080*/  SHF.L.U32 R2, R15, 0x1f, RZ ;  /* 0x0000001f0f027819 */ /* 0x002fc800000006ff */
[----:B------:R1:W4:Y:S03]  /*5090*/  SYNCS.PHASECHK.TRANS64.TRYWAIT P0, [R0+URZ+0xd8], R2 ;  /* 0x0000d802000075a7 */ /* 0x00032600080011ff */
[----:B----4-:R-:W-:Y:S05]  /*50a0*/  @!P0 NANOSLEEP.SYNCS 0x989680 ;  /* 0x009896800000895d */ /* 0x010fea0003900000 */
[----:B------:R-:W4:Y:S02]  /*50b0*/  @!P0 SYNCS.PHASECHK.TRANS64 P0, [R0+URZ+0xd8], R2 ;  /* 0x0000d802000085a7 */ /* 0x000f2400080010ff */
[----:B--234-:R-:W-:Y:S05]  /*50c0*/  @P0 EXIT ;  /* 0x000000000000094d */ /* 0x01cfea0003800000 */
[----:B------:R-:W-:Y:S05]  /*50d0*/  BRA `(.L_x_93) ;  /* 0xfffffffc00e87947 */ /* 0x000fea000383ffff */
.L_x_84:
[----:B------:R-:W-:-:S06]  /*50e0*/  UISETP.GE.AND UP0, UPT, UR10, 0x4, UPT ;  /* 0x000000040a00788c */ /* 0x000fcc000bf06270 */
[----:B------:R-:W-:-:S13]  /*50f0*/  PLOP3.LUT P0, PT, PT, PT, UP0, 0x80, 0x8 ;  /* 0x000000000008781c */ /* 0x000fda0003f0f008 */
[----:B-1----:R-:W-:Y:S05]  /*5100*/  @!P0 EXIT ;  /* 0x000000000000894d */ /* 0x002fea0003800000 */
[----:B------:R-:W-:Y:S01]  /*5110*/  BAR.SYNC.DEFER_BLOCKING 0x6, 0xa0 ;  /* 0x0182800000007b1d */ /* 0x000fe20000010000 */
[C---:B------:R-:W-:Y:S01]  /*5120*/  IMAD.SHL.U32 R5, R69.reuse, 0x40, RZ ;  /* 0x0000004045057824 */ /* 0x040fe200078e00ff */
[----:B------:R-:W-:Y:S01]  /*5130*/  CS2R R84, SRZ ;  /* 0x0000000000547805 */ /* 0x000fe2000001ff00 */
[C---:B------:R-:W-:Y:S01]  /*5140*/  IMAD.SHL.U32 R2, R69.reuse, 0x20, RZ ;  /* 0x0000002045027824 */ /* 0x040fe200078e00ff */
[----:B------:R-:W-:Y:S01]  /*5150*/  CS2R R82, SRZ ;  /* 0x0000000000527805 */ /* 0x000fe2000001ff00 */
[----:B------:R-:W-:Y:S01]  /*5160*/  IMAD.SHL.U32 R3, R69, 0x8, RZ ;  /* 0x0000000845037824 */ /* 0x000fe200078e00ff */
[----:B------:R-:W-:Y:S01]  /*5170*/  UMOV UR57, 0x400 ;  /* 0x0000040000397882 */ /* 0x000fe20000000000 */
[----:B------:R-:W-:Y:S01]  /*5180*/  LOP3.LUT R4, R5, 0x180, RZ, 0xc0, !PT ;  /* 0x0000018005047812 */ /* 0x000fe200078ec0ff */
[----:B------:R-:W-:Y:S01]  /*5190*/  ULEA UR57, UR54, UR57, 0x18 ;  /* 0x0000003936397291 */ /* 0x000fe2000f8ec0ff */
[----:B------:R-:W-:Y:S01]  /*51a0*/  LOP3.LUT R2, R2, 0xc00, RZ, 0xc0, !PT ;  /* 0x00000c0002027812 */ /* 0x000fe200078ec0ff */
[----:B------:R-:W1:Y:S01]  /*51b0*/  LDC.64 R70, c[0x0][0x888] ;  /* 0x00022200ff467b82 */ /* 0x000e620000000a00 */
[----:B------:R-:W-:Y:S01]  /*51c0*/  LOP3.LUT R3, R4, 0x30, R3, 0xf8, !PT ;  /* 0x0000003004037812 */ /* 0x000fe200078ef803 */
[C---:B------:R-:W-:Y:S01]  /*51d0*/  IMAD.SHL.U32 R4, R69.reuse, 0x2, RZ ;  /* 0x0000000245047824 */ /* 0x040fe200078e00ff */
[--C-:B------:R-:W-:Y:S01]  /*51e0*/  LOP3.LUT R2, R2, 0x40, R5.reuse, 0xf8, !PT ;  /* 0x0000004002027812 */ /* 0x100fe200078ef805 */
[C---:B------:R-:W-:Y:S01]  /*51f0*/  IMAD.U32 R37, R69.reuse, 0x10000, RZ ;  /* 0x0001000045257824 */ /* 0x040fe200078e00ff */
[----:B------:R-:W-:Y:S01]  /*5200*/  UIADD3 UR4, UPT, UPT, UR57, 0x1200, URZ ;  /* 0x0000120039047890 */ /* 0x000fe2000fffe0ff */
[----:B------:R-:W-:Y:S01]  /*5210*/  IMAD.SHL.U32 R78, R69, 0x10, RZ ;  /* 0x00000010454e7824 */ /* 0x000fe200078e00ff */
[----:B------:R-:W-:Y:S01]  /*5220*/  LOP3.LUT R3, R3, 0x20, R4, 0x78, !PT ;  /* 0x0000002003037812 */ /* 0x000fe200078e7804 */
[----:B------:R-:W2:Y:S01]  /*5230*/  LDC.64 R76, c[0x0][0x890] ;  /* 0x00022400ff4c7b82 */ /* 0x000ea20000000a00 */
[----:B------:R-:W-:Y:S01]  /*5240*/  LOP3.LUT R2, R2, 0x200, R5, 0xf8, !PT ;  /* 0x0000020002027812 */ /* 0x000fe200078ef805 */
[----:B------:R-:W-:Y:S01]  /*5250*/  IMAD.MOV.U32 R36, RZ, RZ, RZ ;  /* 0x000000ffff247224 */ /* 0x000fe200078e00ff */
[----:B------:R-:W-:Y:S01]  /*5260*/  LOP3.LUT R37, R37, 0x600000, RZ, 0xc0, !PT ;  /* 0x0060000025257812 */ /* 0x000fe200078ec0ff */
[----:B------:R-:W-:Y:S01]  /*5270*/  IMAD.U32 R86, RZ, RZ, UR4 ;  /* 0x00000004ff567e24 */ /* 0x000fe2000f8e00ff */
[----:B------:R-:W-:Y:S01]  /*5280*/  LOP3.LUT R79, R2, R3, RZ, 0xfc, !PT ;  /* 0x00000003024f7212 */ /* 0x000fe200078efcff */
[----:B------:R-:W3:Y:S01]  /*5290*/  LDS R0, [UR57+0x1a0] ;  /* 0x0001a039ff007984 */ /* 0x000ee20008000800 */
[----:B------:R-:W-:Y:S01]  /*52a0*/  LOP3.LUT R78, R78, 0x20, RZ, 0xc0, !PT ;  /* 0x000000204e4e7812 */ /* 0x000fe200078ec0ff */
[----:B------:R-:W4:Y:S01]  /*52b0*/  LDC.64 R74, c[0x0][0x8b0] ;  /* 0x00022c00ff4a7b82 */ /* 0x000f220000000a00 */
[----:B------:R-:W1:Y:S01]  /*52c0*/  LDCU UR59, c[0x0][0x370] ;  /* 0x00006e00ff3b77ac */ /* 0x000e620008000800 */
[----:B------:R-:W-:Y:S01]  /*52d0*/  VIADD R2, R79, UR57 ;  /* 0x000000394f027c36 */ /* 0x000fe20008000000 */
[----:B------:R-:W1:Y:S04]  /*52e0*/  LDCU.64 UR62, c[0x0][0x348] ;  /* 0x00006900ff3e77ac */ /* 0x000e680008000a00 */
[----:B------:R-:W-:Y:S01]  /*52f0*/  IADD3 R78, PT, PT, -R78, 0x200, R2 ;  /* 0x000002004e4e7810 */ /* 0x000fe20007ffe102 */
[----:B------:R-:W1:Y:S01]  /*5300*/  LDC.64 R72, c[0x0][0x8a8] ;  /* 0x00022a00ff487b82 */ /* 0x000e620000000a00 */
[----:B------:R-:W1:Y:S01]  /*5310*/  LDCU UR41, c[0x0][0xb0c] ;  /* 0x00016180ff2977ac */ /* 0x000e620008000800 */
[----:B------:R-:W1:Y:S01]  /*5320*/  LDCU UR55, c[0x0][0xb20] ;  /* 0x00016400ff3777ac */ /* 0x000e620008000800 */
[----:B------:R-:W1:Y:S01]  /*5330*/  LDCU UR40, c[0x0][0xb30] ;  /* 0x00016600ff2877ac */ /* 0x000e620008000800 */
[----:B------:R-:W1:Y:S01]  /*5340*/  LDCU.64 UR38, c[0x0][0xb28] ;  /* 0x00016500ff2677ac */ /* 0x000e620008000a00 */
[----:B------:R-:W1:Y:S01]  /*5350*/  LDCU.128 UR44, c[0x0][0xb10] ;  /* 0x00016200ff2c77ac */ /* 0x000e620008000c00 */
[----:B------:R-:W1:Y:S01]  /*5360*/  LDCU UR58, c[0x0][0x374] ;  /* 0x00006e80ff3a77ac */ /* 0x000e620008000800 */
[----:B------:R-:W-:Y:S01]  /*5370*/  UIADD3 UR56, UPT, UPT, UR57, 0x200, URZ ;  /* 0x0000020039387890 */ /* 0x000fe2000fffe0ff */
[----:B---3--:R-:W-:-:S11]  /*5380*/  IMAD.IADD R37, R0, 0x1, R37 ;  /* 0x0000000100257824 */ /* 0x008fd600078e0225 */
.L_x_111:
[----:B------:R-:W-:Y:S02]  /*5390*/  LEA R3, R82, UR57, 0x3 ;  /* 0x0000003952037c11 */ /* 0x000fe4000f8e18ff */
[----:B------:R-:W-:Y:S02]  /*53a0*/  SHF.L.U32 R0, R84, 0x1f, RZ ;  /* 0x0000001f54007819 */ /* 0x000fe400000006ff */
[----:B-1----:R-:W-:Y:S02]  /*53b0*/  LEA R4, R82, UR57, 0x4 ;  /* 0x0000003952047c11 */ /* 0x002fe4000f8e20ff */
[----:B------:R-:W3:Y:S02]  /*53c0*/  SYNCS.PHASECHK.TRANS64.TRYWAIT P0, [R3+URZ+0xf0], R0 ;  /* 0x0000f000030075a7 */ /* 0x000ee400080011ff */
[----:B--23--:R-:W-:Y:S05]  /*53d0*/  @!P0 BRA `(.L_x_94) ;  /* 0x00000024006c8947 */ /* 0x00cfea0003800000 */
.L_x_161:
[----:B------:R-:W1:Y:S01]  /*53e0*/  LDS.128 R4, [R4+0x180] ;  /* 0x0001800004047984 */ /* 0x000e620000000c00 */
[----:B------:R-:W-:Y:S01]  /*53f0*/  UISETP.GE.AND UP0, UPT, UR37, 0x1, UPT ;  /* 0x000000012500788c */ /* 0x000fe2000bf06270 */
[----:B------:R-:W-:Y:S01]  /*5400*/  @!PT LDS RZ, [RZ] ;  /* 0x00000000fffff984 */ /* 0x000fe20000000800 */
[----:B------:R-:W-:Y:S01]  /*5410*/  @!PT LDS RZ, [RZ] ;  /* 0x00000000fffff984 */ /* 0x000fe20000000800 */
[----:B------:R-:W-:Y:S01]  /*5420*/  @!PT LDS RZ, [RZ] ;  /* 0x00000000fffff984 */ /* 0x000fe20000000800 */
[----:B------:R-:W-:Y:S01]  /*5430*/  @!PT LDS RZ, [RZ] ;  /* 0x00000000fffff984 */ /* 0x000fe20000000800 */
[----:B------:R2:W-:Y:S06]  /*5440*/  MEMBAR.ALL.CTA ;  /* 0x0000000000007992 */ /* 0x0005ec0000008000 */
[----:B--2---:R-:W2:Y:S01]  /*5450*/  FENCE.VIEW.ASYNC.S ;  /* 0x00000000000073c6 */ /* 0x004ea20000000000 */
[----:B-1----:R-:W-:Y:S11]  /*5460*/  LOP3.LUT P0, RZ, R6, 0x1, RZ, 0xc0, !PT ;  /* 0x0000000106ff7812 */ /* 0x002ff6000780c0ff */
[----:B------:R-:W-:Y:S02]  /*5470*/  @!UPT UIADD3 URZ, UPT, UPT, URZ, URZ, URZ ;  /* 0x000000fffffff290 */ /* 0x000fe4000fffe0ff */
[----:B--2---:R-:W-:Y:S01]  /*5480*/  VOTEU.ANY UP1, P0 ;  /* 0x0000000000ff7886 */ /* 0x004fe20000020100 */
[----:B------:R-:W-:Y:S01]  /*5490*/  PLOP3.LUT P0, PT, PT, PT, UP1, 0x80, 0x8 ;  /* 0x000000000008781c */ /* 0x000fe20003f0f018 */
[----:B------:R-:W-:Y:S11]  /*54a0*/  UP2UR UR61, UPR, URZ, 0x2 ;  /* 0x00000002ff3d7883 */ /* 0x000ff60008000000 */
[----:B------:R-:W-:Y:S01]  /*54b0*/  @!UPT UIADD3 URZ, UPT, UPT, URZ, URZ, URZ ;  /* 0x000000fffffff290 */ /* 0x000fe2000fffe0ff */
        /* <DEDUP_REMOVED lines=14> */
[----:B------:R-:W-:Y:S02]  /*55a0*/  UISETP.NE.AND UP0, UPT, UR46, 0x1, UPT ;  /* 0x000000012e00788c */ /* 0x000fe4000bf05270 */
[----:B------:R-:W-:Y:S02]  /*55b0*/  USHF.R.U32.HI UR15, URZ, UR55, UR15 ;  /* 0x00000037ff0f7299 */ /* 0x000fe4000801160f */
[----:B------:R-:W-:Y:S02]  /*55c0*/  UIMAD.WIDE.U32 UR18, UR59, UR44, URZ ;  /* 0x0000002c3b1272a5 */ /* 0x000fe4000f8e00ff */
[----:B------:R-:W-:Y:S02]  /*55d0*/  UIMAD.WIDE.U32 UR20, UR42, UR47, URZ ;  /* 0x0000002f2a1472a5 */ /* 0x000fe4000f8e00ff */
[----:B------:R-:W-:Y:S02]  /*55e0*/  USEL UR4, UR58, UR15, !UP0 ;  /* 0x0000000f3a047287 */ /* 0x000fe4000c000000 */
[----:B------:R-:W-:Y:S02]  /*55f0*/  UISETP.NE.AND UP2, UPT, UR37, 0x1, UPT ;  /* 0x000000012500788c */ /* 0x000fe4000bf45270 */
[----:B------:R-:W-:Y:S02]  /*5600*/  USHF.R.U32.HI UR14, URZ, UR45, UR19 ;  /* 0x0000002dff0e7299 */ /* 0x000fe40008011613 */
[----:B------:R-:W-:Y:S02]  /*5610*/  USHF.R.U32.HI UR15, URZ, UR55, UR21 ;  /* 0x00000037ff0f7299 */ /* 0x000fe40008011615 */
[----:B------:R-:W-:Y:S02]  /*5620*/  UIMAD.WIDE.U32 UR18, UR4, UR38, URZ ;  /* 0x00000026041272a5 */ /* 0x000fe4000f8e00ff */
[----:B------:R-:W-:Y:S02]  /*5630*/  UISETP.NE.AND UP1, UPT, UR41, 0x1, UPT ;  /* 0x000000012900788c */ /* 0x000fe4000bf25270 */
[----:B------:R-:W-:Y:S02]  /*5640*/  UIMAD.WIDE.U32 UR16, UR43, UR44, URZ ;  /* 0x0000002c2b1072a5 */ /* 0x000fe4000f8e00ff */
[----:B------:R-:W-:Y:S02]  /*5650*/  USEL UR8, UR42, UR15, !UP0 ;  /* 0x0000000f2a087287 */ /* 0x000fe4000c000000 */
[----:B------:R-:W-:Y:S02]  /*5660*/  USEL UR9, UR59, UR14, !UP1 ;  /* 0x0000000e3b097287 */ /* 0x000fe4000c800000 */
[----:B------:R-:W-:Y:S02]  /*5670*/  USHF.R.U32.HI UR14, URZ, UR45, UR17 ;  /* 0x0000002dff0e7299 */ /* 0x000fe40008011611 */
[----:B------:R-:W-:Y:S02]  /*5680*/  UIMAD.WIDE.U32 UR16, UR9, UR38, URZ ;  /* 0x00000026091072a5 */ /* 0x000fe4000f8e00ff */
[----:B------:R-:W-:Y:S02]  /*5690*/  USEL UR5, UR43, UR14, !UP1 ;  /* 0x0000000e2b057287 */ /* 0x000fe4000c800000 */
[----:B------:R-:W-:Y:S02]  /*56a0*/  @UP2 USHF.R.U32.HI UR9, URZ, UR39, UR17 ;  /* 0x00000027ff092299 */ /* 0x000fe40008011611 */
[----:B------:R-:W-:Y:S02]  /*56b0*/  UIMAD.WIDE.U32 UR12, UR8, UR38, URZ ;  /* 0x00000026080c72a5 */ /* 0x000fe4000f8e00ff */
[----:B------:R-:W-:Y:S02]  /*56c0*/  UIMAD UR6, UR37, UR9, URZ ;  /* 0x00000009250672a4 */ /* 0x000fe4000f8e02ff */
[----:B------:R-:W-:Y:S01]  /*56d0*/  USHF.R.U32.HI UR11, URZ, UR39, UR13 ;  /* 0x00000027ff0b7299 */ /* 0x000fe2000801160d */
[----:B------:R-:W-:Y:S02]  /*56e0*/  UMOV UR15, UR19 ;  /* 0x00000013000f7c82 */ /* 0x000fe40008000000 */
[----:B------:R-:W-:Y:S02]  /*56f0*/  @UP2 USHF.R.U32.HI UR4, URZ, UR39, UR15 ;  /* 0x00000027ff042299 */ /* 0x000fe4000801160f */
[----:B------:R-:W-:Y:S02]  /*5700*/  USEL UR12, UR8, UR11, !UP2 ;  /* 0x0000000b080c7287 */ /* 0x000fe4000d000000 */
[----:B------:R-:W-:Y:S02]  /*5710*/  UIMAD UR4, UR37, UR4, URZ ;  /* 0x00000004250472a4 */ /* 0x000fe4000f8e02ff */
[----:B------:R-:W-:Y:S02]  /*5720*/  UIADD3 UR11, UPT, UPT, -UR12, URZ, URZ ;  /* 0x000000ff0c0b7290 */ /* 0x000fe4000fffe1ff */
[----:B------:R-:W-:Y:S02]  /*5730*/  UISETP.GE.AND UP0, UPT, UR8, UR4, UPT ;  /* 0x000000040800728c */ /* 0x000fe4000bf06270 */
[----:B------:R-:W-:Y:S02]  /*5740*/  UIMAD UR11, UR37, UR11, UR8 ;  /* 0x0000000b250b72a4 */ /* 0x000fe4000f8e0208 */
[----:B------:R-:W-:Y:S02]  /*5750*/  UISETP.GE.OR UP0, UPT, UR5, UR6, UP0 ;  /* 0x000000060500728c */ /* 0x000fe40008706670 */
[----:B------:R-:W-:Y:S02]  /*5760*/  UIMAD.WIDE.U32 UR6, UR5, UR38, URZ ;  /* 0x00000026050672a5 */ /* 0x000fe4000f8e00ff */
[----:B------:R-:W-:Y:S04]  /*5770*/  UIADD3 UR6, UPT, UPT, -UR8, URZ, URZ ;  /* 0x000000ff08067290 */ /* 0x000fe8000fffe1ff */
[----:B------:R-:W-:Y:S03]  /*5780*/  UIMAD UR42, UR46, UR6, UR42 ;  /* 0x000000062e2a72a4 */ /* 0x000fe6000f8e022a */
[----:B------:R-:W-:Y:S02]  /*5790*/  @!UP0 USHF.R.U32.HI UR4, URZ, UR39, UR7 ;  /* 0x00000027ff048299 */ /* 0x000fe40008011607 */
[----:B------:R-:W-:Y:S02]  /*57a0*/  UIADD3 UR7, UPT, UPT, -UR5, URZ, URZ ;  /* 0x000000ff05077290 */ /* 0x000fe4000fffe1ff */
[----:B------:R-:W-:Y:S02]  /*57b0*/  @!UP0 USEL UR4, UR5, UR4, !UP2 ;  /* 0x0000000405048287 */ /* 0x000fe4000d000000 */
[----:B------:R-:W-:Y:S02]  /*57c0*/  UIMAD UR43, UR41, UR7, UR43 ;  /* 0x00000007292b72a4 */ /* 0x000fe4000f8e022b */
[----:B------:R-:W-:Y:S02]  /*57d0*/  @!UP0 UIMAD UR10, UR9, UR11, UR4 ;  /* 0x0000000b090a82a4 */ /* 0x000fe4000f8e0204 */
[----:B------:R-:W-:Y:S04]  /*57e0*/  @!UP0 UIADD3 UR11, UPT, UPT, UR12, -UR4, URZ ;  /* 0x800000040c0b8290 */ /* 0x000fe8000fffe0ff */
[----:B------:R-:W-:Y:S03]  /*57f0*/  @!UP0 UIMAD UR8, UR11, UR37, UR5 ;  /* 0x000000250b0882a4 */ /* 0x000fe6000f8e0205 */
[----:B------:R-:W-:Y:S02]  /*5800*/  @!UP0 UMOV UR5, UR10 ;  /* 0x0000000a00058c82 */ /* 0x000fe40008000000 */
[----:B------:R-:W-:Y:S02]  /*5810*/  UIMAD UR43, UR5, UR41, UR43 ;  /* 0x00000029052b72a4 */ /* 0x000fe4000f8e022b */
[----:B------:R-:W-:Y:S11]  /*5820*/  UIMAD UR42, UR8, UR46, UR42 ;  /* 0x0000002e082a72a4 */ /* 0x000ff6000f8e022a */
[----:B------:R-:W-:Y:S01]  /*5830*/  @!UPT UIADD3 URZ, UPT, UPT, URZ, URZ, URZ ;  /* 0x000000fffffff290 */ /* 0x000fe2000fffe0ff */
.L_x_95:
[----:B------:R-:W-:Y:S01]  /*5840*/  UISETP.NE.AND UP0, UPT, UR40, 0x1, UPT ;  /* 0x000000012800788c */ /* 0x000fe2000bf05270 */
[----:B------:R-:W-:Y:S10]  /*5850*/  IADD3 R82, PT, PT, R82, 0x1, RZ ;  /* 0x0000000152527810 */ /* 0x000ff40007ffe0ff */
[----:B------:R-:W2:Y:S01]  /*5860*/  @!UP0 LDCU.128 UR8, c[0x0][0xb10] ;  /* 0x00016200ff0887ac */ /* 0x000ea20008000c00 */
[----:B------:R-:W3:Y:S01]  /*5870*/  @!UP0 LDCU UR5, c[0x0][0xb0c] ;  /* 0x00016180ff0587ac */ /* 0x000ee20008000800 */
[----:B------:R-:W4:Y:S01]  /*5880*/  @!UP0 LDCU UR4, c[0x0][0xb20] ;  /* 0x00016400ff0487ac */ /* 0x000f220008000800 */
[----:B--2---:R-:W-:Y:S02]  /*5890*/  UIMAD.WIDE.U32 UR6, UR43, UR8, URZ ;  /* 0x000000082b0672a5 */ /* 0x004fe4000f8e00ff */
[----:B------:R-:W-:Y:S02]  /*58a0*/  UIMAD.WIDE.U32 UR12, UR42, UR11, URZ ;  /* 0x0000000b2a0c72a5 */ /* 0x000fe4000f8e00ff */
[----:B------:R-:W-:Y:S02]  /*58b0*/  @!UP0 UISETP.NE.AND UP1, UPT, UR10, 0x1, UPT ;  /* 0x000000010a00888c */ /* 0x000fe4000bf25270 */
[----:B------:R-:W-:Y:S02]  /*58c0*/  @!UP0 USHF.R.U32.HI UR7, URZ, UR9, UR7 ;  /* 0x00000009ff078299 */ /* 0x000fe40008011607 */
[----:B---3--:R-:W-:Y:S02]  /*58d0*/  @!UP0 UISETP.NE.AND UP2, UPT, UR5, 0x1, UPT ;  /* 0x000000010500888c */ /* 0x008fe4000bf45270 */
[----:B----4-:R-:W-:Y:S02]  /*58e0*/  @!UP0 USHF.R.U32.HI UR4, URZ, UR4, UR13 ;  /* 0x00000004ff048299 */ /* 0x010fe4000801160d */
[----:B------:R-:W-:Y:S02]  /*58f0*/  @!UP0 USEL UR7, UR43, UR7, !UP2 ;  /* 0x000000072b078287 */ /* 0x000fe4000d000000 */
[----:B------:R-:W-:Y:S04]  /*5900*/  @!UP0 USEL UR6, UR42, UR4, !UP1 ;  /* 0x000000042a068287 */ /* 0x000fe8000c800000 */
[----:B------:R-:W-:Y:S02]  /*5910*/  @!UP0 UIADD3 UR4, UPT, UPT, -UR7, UR6, URZ ;  /* 0x0000000607048290 */ /* 0x000fe4000fffe1ff */
[----:B------:R-:W-:Y:S02]  /*5920*/  @!UP0 UIADD3 UR6, UPT, UPT, UR7, -UR6, URZ ;  /* 0x8000000607068290 */ /* 0x000fe4000fffe0ff */
[----:B------:R-:W-:Y:S02]  /*5930*/  @!UP0 UIMAD UR43, UR4, UR5, UR43 ;  /* 0x00000005042b82a4 */ /* 0x000fe4000f8e022b */
[----:B------:R-:W-:Y:S02]  /*5940*/  @!UP0 UIMAD UR42, UR6, UR10, UR42 ;  /* 0x0000000a062a82a4 */ /* 0x000fe4000f8e022a */
[----:B------:R-:W-:Y:S09]  /*5950*/  ULOP3.LUT UP0, URZ, UR56, 0x1b0, URZ, 0xc0, !UPT ;  /* 0x000001b038ff7892 */ /* 0x000ff2000f80c0ff */
[----:B------:R-:W-:Y:S05]  /*5960*/  BRA.U !UP0, `(.L_x_96) ;  /* 0x0000000108407547 */ /* 0x000fea000b800000 */
[----:B------:R-:W2:Y:S01]  /*5970*/  LDCU.64 UR8, c[0x4][0x80] ;  /* 0x01001000ff0877ac */ /* 0x000ea20008000a00 */
[----:B------:R-:W-:Y:S01]  /*5980*/  MOV R3, 0x0 ;  /* 0x0000000000037802 */ /* 0x000fe20000000f00 */
[----:B------:R-:W-:Y:S02]  /*5990*/  HFMA2 R12, -RZ, RZ, 0, 5.9604644775390625e-08 ;  /* 0x00000001ff0c7431 */ /* 0x000fe400000001ff */
[----:B------:R-:W-:Y:S02]  /*59a0*/  IMAD.MOV.U32 R8, RZ, RZ, 0x70 ;  /* 0x00000070ff087424 */ /* 0x000fe400078e00ff */
[----:B------:R-:W-:Y:S01]  /*59b0*/  IMAD.MOV.U32 R13, RZ, RZ, RZ ;  /* 0x000000ffff0d7224 */ /* 0x000fe200078e00ff */
[----:B------:R-:W3:Y:S01]  /*59c0*/  LDCU.64 UR6, c[0x4][0x88] ;  /* 0x01001100ff0677ac */ /* 0x000ee20008000a00 */
[----:B------:R-:W4:Y:S01]  /*59d0*/  LDC.64 R2, c[0x4][R3] ;  /* 0x0100000003027b82 */ /* 0x000f220000000a00 */
[----:B------:R-:W1:Y:S01]  /*59e0*/  LDCU.64 UR4, c[0x4][0x8] ;  /* 0x01000100ff0477ac */ /* 0x000e620008000a00 */
[----:B--2---:R-:W-:Y:S01]  /*59f0*/  MOV R5, UR9 ;  /* 0x0000000900057c02 */ /* 0x004fe20008000f00 */
[----:B------:R-:W-:Y:S01]  /*5a00*/  IMAD.U32 R4, RZ, RZ, UR8 ;  /* 0x00000008ff047e24 */ /* 0x000fe2000f8e00ff */
[----:B---3--:R-:W-:Y:S01]  /*5a10*/  MOV R7, UR7 ;  /* 0x0000000700077c02 */ /* 0x008fe20008000f00 */
[----:B------:R-:W-:Y:S01]  /*5a20*/  IMAD.U32 R6, RZ, RZ, UR6 ;  /* 0x00000006ff067e24 */ /* 0x000fe2000f8e00ff */
[----:B-1----:R-:W-:Y:S01]  /*5a30*/  MOV R11, UR5 ;  /* 0x00000005000b7c02 */ /* 0x002fe20008000f00 */
[----:B------:R-:W-:Y:S02]  /*5a40*/  IMAD.U32 R10, RZ, RZ, UR4 ;  /* 0x00000004ff0a7e24 */ /* 0x000fe4000f8e00ff */
[----:B------:R-:W-:Y:S07]  /*5a50*/  LEPC R20, `(.L_x_96) ;  /* 0x000000001014794e */ /* 0x000fee0000000000 */
[----:B----45:R-:W-:Y:S05]  /*5a60*/  CALL.ABS.NOINC R2 ;  /* 0x0000000002007343 */ /* 0x030fea0003c00000 */
.L_x_96:
[----:B------:R-:W-:Y:S01]  /*5a70*/  LOP3.LUT P0, RZ, R86, 0x1b0, RZ, 0xc0, !PT ;  /* 0x000001b056ff7812 */ /* 0x000fe2000780c0ff */
[----:B------:R-:W-:Y:S11]  /*5a80*/  BSSY.RECONVERGENT B6, `(.L_x_97) ;  /* 0x0000013000067945 */ /* 0x000ff60003800200 */
[----:B------:R-:W-:Y:S01]  /*5a90*/  @!UPT UIADD3 URZ, UPT, UPT, URZ, URZ, URZ ;  /* 0x000000fffffff290 */ /* 0x000fe2000fffe0ff */
[----:B------:R-:W-:Y:S05]  /*5aa0*/  @!P0 BRA `(.L_x_98) ;  /* 0x0000000000408947 */ /* 0x000fea0003800000 */
        /* <DEDUP_REMOVED lines=16> */
.L_x_98:
[----:B------:R-:W-:Y:S05]  /*5bb0*/  BSYNC.RECONVERGENT B6 ;  /* 0x0000000000067941 */ /* 0x000fea0003800200 */
.L_x_97:
[----:B------:R-:W-:Y:S02]  /*5bc0*/  ISETP.NE.U32.AND P0, PT, R70, RZ, PT ;  /* 0x000000ff4600720c */ /* 0x000fe40003f05070 */
[C---:B------:R-:W-:Y:S02]  /*5bd0*/  ISETP.NE.U32.AND P2, PT, R76.reuse, RZ, PT ;  /* 0x000000ff4c00720c */ /* 0x040fe40003f45070 */
[----:B------:R-:W-:Y:S02]  /*5be0*/  ISETP.NE.AND.EX P0, PT, R71, RZ, PT, P0 ;  /* 0x000000ff4700720c */ /* 0x000fe40003f05300 */
[----:B------:R-:W-:Y:S02]  /*5bf0*/  ISETP.NE.U32.AND P4, PT, R76, RZ, PT ;  /* 0x000000ff4c00720c */ /* 0x000fe40003f85070 */
[C---:B------:R-:W-:Y:S02]  /*5c00*/  ISETP.NE.AND.EX P2, PT, R77.reuse, RZ, P0, P2 ;  /* 0x000000ff4d00720c */ /* 0x040fe40000745320 */
[----:B------:R-:W-:Y:S02]  /*5c10*/  ISETP.NE.AND.EX P4, PT, R77, RZ, PT, P4 ;  /* 0x000000ff4d00720c */ /* 0x000fe40003f85340 */
[----:B------:R-:W-:Y:S02]  /*5c20*/  ISETP.NE.U32.AND P5, PT, R74, RZ, PT ;  /* 0x000000ff4a00720c */ /* 0x000fe40003fa5070 */
[----:B------:R-:W-:Y:S02]  /*5c30*/  PLOP3.LUT P0, PT, PT, PT, PT, 0x8, 0x80 ;  /* 0x000000000080781c */ /* 0x000fe40003f0e170 */
[----:B------:R-:W-:Y:S05]  /*5c40*/  ISETP.NE.AND.EX P5, PT, R75, RZ, PT, P5 ;  /* 0x000000ff4b00720c */ /* 0x000fea0003fa5350 */
[----:B------:R-:W-:Y:S02]  /*5c50*/  @!P2 ISETP.NE.U32.AND P1, PT, R70, RZ, PT ;  /* 0x000000ff4600a20c */ /* 0x000fe40003f25070 */
[----:B------:R-:W-:Y:S02]  /*5c60*/  @!P2 PLOP3.LUT P0, PT, P4, PT, PT, 0x80, 0x8 ;  /* 0x000000000008a81c */ /* 0x000fe4000270f070 */
[----:B------:R-:W-:Y:S01]  /*5c70*/  @!P2 ISETP.NE.AND.EX P1, PT, R71, RZ, PT, P1 ;  /* 0x000000ff4700a20c */ /* 0x000fe20003f25310 */
[----:B------:R-:W-:Y:S01]  /*5c80*/  @!UPT UIADD3 URZ, UPT, UPT, URZ, URZ, URZ ;  /* 0x000000fffffff290 */ /* 0x000fe2000fffe0ff */
[----:B------:R-:W-:Y:S11]  /*5c90*/  @!P4 BRA `(.L_x_99) ;  /* 0x00000000002cc947 */ /* 0x000ff60003800000 */
[----:B------:R-:W-:Y:S01]  /*5ca0*/  ISETP.NE.U32.AND P3, PT, R70, RZ, PT ;  /* 0x000000ff4600720c */ /* 0x000fe20003f65070 */
[----:B------:R-:W-:Y:S03]  /*5cb0*/  IMAD.MOV.U32 R80, RZ, RZ, 0x1 ;  /* 0x00000001ff507424 */ /* 0x000fe600078e00ff */
[----:B------:R-:W-:Y:S11]  /*5cc0*/  ISETP.NE.AND.EX P3, PT, R71, RZ, PT, P3 ;  /* 0x000000ff4700720c */ /* 0x000ff60003f65330 */
[----:B------:R-:W-:Y:S02]  /*5cd0*/  @!UPT UIADD3 URZ, UPT, UPT, URZ, URZ, URZ ;  /* 0x000000fffffff290 */ /* 0x000fe4000fffe0ff */
[----:B------:R-:W2:Y:S01]  /*5ce0*/  @P3 LDC.64 R2, c[0x0][0x888] ;  /* 0x00022200ff023b82 */ /* 0x000ea20000000a00 */
[----:B-1----:R-:W-:Y:S04]  /*5cf0*/  @P3 IMAD R0, R76, UR36, RZ ;  /* 0x000000244c003c24 */ /* 0x002fe8000f8e02ff */
[----:B--2---:R-:W-:Y:S04]  /*5d00*/  @P3 IMAD.WIDE R2, R0, 0x4, R2 ;  /* 0x0000000400023825 */ /* 0x004fe800078e0202 */
[----:B------:R-:W-:Y:S01]  /*5d10*/  HFMA2 R0, -RZ, RZ, 0, 5.9604644775390625e-08 ;  /* 0x00000001ff007431 */ /* 0x000fe200000001ff */
[----:B-----5:R2:W5:Y:S04]  /*5d20*/  @P3 LDG.E R39, desc[UR52][R2.64] ;  /* 0x0000003402273981 */ /* 0x020568000c1e1900 */
[----:B------:R-:W-:Y:S01]  /*5d30*/  @!P3 PRMT R80, R0, 0x7610, R80 ;  /* 0x000076100050b816 */ /* 0x000fe20000000050 */
[----:B--2---:R-:W3:Y:S06]  /*5d40*/  @!P3 LDC R39, c[0x0][0x880] ;  /* 0x00022000ff27bb82 */ /* 0x004eec0000000800 */
.L_x_99:
[----:B------:R-:W-:Y:S05]  /*5d50*/  @!P5 BRA `(.L_x_100) ;  /* 0x000000000020d947 */ /* 0x000fea0003800000 */
[----:B------:R-:W-:Y:S04]  /*5d60*/  ISETP.NE.U32.AND P3, PT, R72, RZ, PT ;  /* 0x000000ff4800720c */ /* 0x000fe80003f65070 */
[----:B------:R-:W-:Y:S11]  /*5d70*/  ISETP.NE.AND.EX P3, PT, R73, RZ, PT, P3 ;  /* 0x000000ff4900720c */ /* 0x000ff60003f65330 */
[----:B------:R-:W-:Y:S02]  /*5d80*/  @!UPT UIADD3 URZ, UPT, UPT, URZ, URZ, URZ ;  /* 0x000000fffffff290 */ /* 0x000fe4000fffe0ff */
[----:B------:R-:W2:Y:S01]  /*5d90*/  @P3 LDC.64 R2, c[0x0][0x8a8] ;  /* 0x00022a00ff023b82 */ /* 0x000ea20000000a00 */
[----:B-1----:R-:W-:Y:S04]  /*5da0*/  @P3 IMAD R0, R74, UR36, RZ ;  /* 0x000000244a003c24 */ /* 0x002fe8000f8e02ff */
[----:B--2---:R-:W-:Y:S05]  /*5db0*/  @P3 IMAD.WIDE R2, R0, 0x4, R2 ;  /* 0x0000000400023825 */ /* 0x004fea00078e0202 */
[----:B-----5:R2:W5:Y:S02]  /*5dc0*/  @P3 LDG.E R38, desc[UR52][R2.64] ;  /* 0x0000003402263981 */ /* 0x020564000c1e1900 */
[----:B--2---:R-:W4:Y:S02]  /*5dd0*/  @!P3 LDC R38, c[0x0][0x8a0] ;  /* 0x00022800ff26bb82 */ /* 0x004f240000000800 */
.L_x_100:
[----:B---3-5:R-:W-:Y:S01]  /*5de0*/  @!P2 ISETP.NE.AND P3, PT, R39, RZ, PT ;  /* 0x000000ff2700a20c */ /* 0x028fe20003f65270 */
[----:B------:R-:W-:Y:S01]  /*5df0*/  BSSY B1, `(.L_x_101) ;  /* 0x000003b000017945 */ /* 0x000fe20003800000 */
[----:B------:R-:W-:Y:S02]  /*5e00*/  @!P2 SEL R2, RZ, 0xffffffff, P1 ;  /* 0xffffffffff02a807 */ /* 0x000fe40000800000 */
[----:B------:R-:W-:Y:S02]  /*5e10*/  CS2R R46, SRZ ;  /* 0x00000000002e7805 */ /* 0x000fe4000001ff00 */
[----:B-1----:R-:W-:Y:S02]  /*5e20*/  @!P2 SEL R0, RZ, 0xffffffff, P3 ;  /* 0xffffffffff00a807 */ /* 0x002fe40001800000 */
[----:B------:R-:W-:Y:S02]  /*5e30*/  CS2R R44, SRZ ;  /* 0x00000000002c7805 */ /* 0x000fe4000001ff00 */
[----:B------:R-:W-:Y:S02]  /*5e40*/  @!P2 LOP3.LUT P1, RZ, R80, 0xff, RZ, 0xc0, !PT ;  /* 0x000000ff50ffa812 */ /* 0x000fe4000782c0ff */
[----:B------:R-:W-:Y:S02]  /*5e50*/  CS2R R42, SRZ ;  /* 0x00000000002a7805 */ /* 0x000fe4000001ff00 */
[----:B------:R-:W-:Y:S02]  /*5e60*/  LEA R16, R36, UR57, 0x3 ;  /* 0x0000003924107c11 */ /* 0x000fe4000f8e18ff */
[----:B------:R-:W-:Y:S02]  /*5e70*/  CS2R R40, SRZ ;  /* 0x0000000000287805 */ /* 0x000fe4000001ff00 */
[----:B------:R-:W-:Y:S02]  /*5e80*/  @P0 SEL R0, R2, R0, !P1 ;  /* 0x0000000002000207 */ /* 0x000fe40004800000 */
[----:B------:R-:W-:Y:S02]  /*5e90*/  SHF.L.U32 R3, R85, 0x1f, RZ ;  /* 0x0000001f55037819 */ /* 0x000fe400000006ff */
[----:B------:R-:W-:Y:S02]  /*5ea0*/  @!P2 LOP3.LUT R0, R0, 0x1, RZ, 0xc0, !PT ;  /* 0x000000010000a812 */ /* 0x000fe400078ec0ff */
[----:B------:R-:W-:Y:S02]  /*5eb0*/  LEA.HI R2, R36, R36, RZ, 0x1 ;  /* 0x0000002424027211 */ /* 0x000fe400078f08ff */
[----:B------:R-:W-:Y:S02]  /*5ec0*/  ISETP.NE.U32.OR P2, PT, R0, 0x1, P2 ;  /* 0x000000010000780c */ /* 0x000fe40001745470 */
[----:B------:R-:W-:Y:S11]  /*5ed0*/  PLOP3.LUT P5, PT, PT, PT, PT, 0x8, 0x80 ;  /* 0x000000000080781c */ /* 0x000ff60003fae170 */
[----:B------:R-:W-:Y:S04]  /*5ee0*/  @P2 SHF.L.U32 R0, R83, 0x1f, RZ ;  /* 0x0000001f53002819 */ /* 0x000fe800000006ff */
[----:B------:R1:W2:Y:S01]  /*5ef0*/  @P2 SYNCS.PHASECHK.TRANS64.TRYWAIT P0, [UR57+0xd0], R0 ;  /* 0x0000d000ff0025a7 */ /* 0x0002a20008001139 */
[----:B------:R3:W3:Y:S01]  /*5f00*/  SYNCS.PHASECHK.TRANS64.TRYWAIT P3, [R16+URZ+0x110], R3 ;  /* 0x00011003100075a7 */ /* 0x0006e200080611ff */
[C---:B-1----:R-:W-:Y:S01]  /*5f10*/  IMAD.SHL.U32 R0, R2.reuse, 0x20, RZ ;  /* 0x0000002002007824 */ /* 0x042fe200078e00ff */
[----:B------:R-:W-:Y:S04]  /*5f20*/  LOP3.LUT R2, R2, 0xffe, RZ, 0xc0, !PT ;  /* 0x00000ffe02027812 */ /* 0x000fe800078ec0ff */
[----:B------:R-:W-:Y:S01]  /*5f30*/  LOP3.LUT R0, R0, 0xffffffc0, RZ, 0xc0, !PT ;  /* 0xffffffc000007812 */ /* 0x000fe200078ec0ff */
[----:B------:R-:W-:Y:S04]  /*5f40*/  IMAD.IADD R2, R36, 0x1, -R2 ;  /* 0x0000000124027824 */ /* 0x000fe800078e0a02 */
[----:B------:R-:W-:Y:S04]  /*5f50*/  IMAD.IADD R0, R37, 0x1, R0 ;  /* 0x0000000125007824 */ /* 0x000fe800078e0200 */
[----:B------:R-:W-:Y:S01]  /*5f60*/  IMAD R2, R2, 0x100000, R0 ;  /* 0x0010000002027824 */ /* 0x000fe200078e0200 */
[----:B--2---:R-:W-:Y:S01]  /*5f70*/  @P2 PLOP3.LUT P5, PT, P0, PT, PT, 0x8, 0x80 ;  /* 0x000000000080281c */ /* 0x004fe200007ae170 */
[----:B------:R-:W-:Y:S01]  /*5f80*/  @!UPT UIADD3 URZ, UPT, UPT, URZ, URZ, URZ ;  /* 0x000000fffffff290 */ /* 0x000fe2000fffe0ff */
[----:B---3--:R-:W-:Y:S11]  /*5f90*/  @!P2 BRA `(.L_x_102) ;  /* 0x000000000080a947 */ /* 0x008ff60003800000 */
[----:B------:R-:W-:Y:S01]  /*5fa0*/  ISETP.NE.U32.AND P0, PT, R70, RZ, PT ;  /* 0x000000ff4600720c */ /* 0x000fe20003f05070 */
[----:B------:R-:W-:Y:S01]  /*5fb0*/  BSSY B0, `(.L_x_103) ;  /* 0x0000012000007945 */ /* 0x000fe20003800000 */
[----:B------:R-:W-:Y:S02]  /*5fc0*/  ISETP.NE.AND P2, PT, R39, RZ, PT ;  /* 0x000000ff2700720c */ /* 0x000fe40003f45270 */
[----:B------:R-:W-:Y:S02]  /*5fd0*/  CS2R R42, SRZ ;  /* 0x00000000002a7805 */ /* 0x000fe4000001ff00 */
[----:B------:R-:W-:Y:S02]  /*5fe0*/  ISETP.NE.AND.EX P0, PT, R71, RZ, PT, P0 ;  /* 0x000000ff4700720c */ /* 0x000fe40003f05300 */
[----:B------:R-:W-:Y:S02]  /*5ff0*/  CS2R R40, SRZ ;  /* 0x0000000000287805 */ /* 0x000fe4000001ff00 */
[----:B------:R-:W-:Y:S02]  /*6000*/  LOP3.LUT P1, RZ, R80, 0xff, RZ, 0xc0, !PT ;  /* 0x000000ff50ff7812 */ /* 0x000fe4000782c0ff */
[----:B------:R-:W-:Y:S02]  /*6010*/  CS2R R46, SRZ ;  /* 0x00000000002e7805 */ /* 0x000fe4000001ff00 */
[----:B------:R-:W-:Y:S02]  /*6020*/  SEL R0, RZ, 0xffffffff, P2 ;  /* 0xffffffffff007807 */ /* 0x000fe40001000000 */
[----:B------:R-:W-:Y:S02]  /*6030*/  CS2R R44, SRZ ;  /* 0x00000000002c7805 */ /* 0x000fe4000001ff00 */
[----:B------:R-:W-:Y:S04]  /*6040*/  SEL R4, RZ, 0xffffffff, P0 ;  /* 0xffffffffff047807 */ /* 0x000fe80000000000 */
[----:B------:R-:W-:Y:S04]  /*6050*/  @P4 SEL R0, R4, R0, !P1 ;  /* 0x0000000004004207 */ /* 0x000fe80004800000 */
[----:B------:R-:W-:Y:S04]  /*6060*/  LOP3.LUT R0, R0, 0x1, RZ, 0xc0, !PT ;  /* 0x0000000100007812 */ /* 0x000fe800078ec0ff */
[----:B------:R-:W-:Y:S01]  /*6070*/  ISETP.NE.U32.AND P0, PT, R0, 0x1, PT ;  /* 0x000000010000780c */ /* 0x000fe20003f05070 */
[----:B------:R-:W-:Y:S01]  /*6080*/  @!UPT UIADD3 URZ, UPT, UPT, URZ, URZ, URZ ;  /* 0x000000fffffff290 */ /* 0x000fe2000fffe0ff */
[----:B------:R-:W-:Y:S11]  /*6090*/  @!P5 BRA `(.L_x_104) ;  /* 0x00000000000cd947 */ /* 0x000ff60003800000 */
[----:B------:R-:W-:Y:S04]  /*60a0*/  SHF.L.U32 R4, R83, 0x1f, RZ ;  /* 0x0000001f53047819 */ /* 0x000fe800000006ff */
[----:B------:R-:W1:Y:S02]  /*60b0*/  SYNCS.PHASECHK.TRANS64.TRYWAIT P1, [UR57+0xd0], R4 ;  /* 0x0000d004ff0075a7 */ /* 0x000e640008021139 */
[----:B-1----:R-:W-:Y:S05]  /*60c0*/  @!P1 BRA `(.L_x_105) ;  /* 0x0000001800449947 */ /* 0x002fea0003800000 */
.L_x_104:
[----:B------:R-:W-:Y:S05]  /*60d0*/  BSYNC B0 ;  /* 0x0000000000007941 */ /* 0x000fea0003800000 */
.L_x_103:
[----:B------:R2:W3:Y:S01]  /*60e0*/  @P0 LDS.128 R40, [R79+UR57+0x200] ;  /* 0x000200394f280984 */ /* 0x0004e20008000c00 */
[----:B------:R-:W-:Y:S01]  /*60f0*/  UIADD3 UR4, UPT, UPT, UR57, 0xd8, URZ ;  /* 0x000000d839047890 */ /* 0x000fe2000fffe0ff */
[----:B------:R-:W-:Y:S02]  /*6100*/  LOP3.LUT R83, R83, 0x1, RZ, 0x3c, !PT ;  /* 0x0000000153537812 */ /* 0x000fe400078e3cff */
[----:B------:R2:W1:Y:S01]  /*6110*/  @P0 LDS.128 R44, [R78+0x10] ;  /* 0x000010004e2c0984 */ /* 0x0004620000000c00 */
[----:B------:R-:W-:Y:S01]  /*6120*/  UPRMT UR4, UR54, 0x654, UR4 ;  /* 0x0000065436047896 */ /* 0x000fe20008000004 */
[----:B------:R-:W-:Y:S01]  /*6130*/  @!PT LDS RZ, [RZ] ;  /* 0x00000000fffff984 */ /* 0x000fe20000000800 */
[----:B------:R-:W-:Y:S01]  /*6140*/  @!PT LDS RZ, [RZ] ;  /* 0x00000000fffff984 */ /* 0x000fe20000000800 */
[----:B------:R-:W-:Y:S01]  /*6150*/  @!PT LDS RZ, [RZ] ;  /* 0x00000000fffff984 */ /* 0x000fe20000000800 */
[----:B------:R-:W-:Y:S01]  /*6160*/  @!PT LDS RZ, [RZ] ;  /* 0x00000000fffff984 */ /* 0x000fe20000000800 */
[----:B------:R5:W-:Y:S06]  /*6170*/  MEMBAR.ALL.CTA ;  /* 0x0000000000007992 */ /* 0x000bec0000008000 */
[----:B-----5:R-:W5:Y:S02]  /*6180*/  FENCE.VIEW.ASYNC.S ;  /* 0x00000000000073c6 */ /* 0x020f640000000000 */
[----:B-----5:R-:W-:Y:S03]  /*6190*/  SYNCS.ARRIVE.TRANS64.RED.A1T0 RZ, [UR4], RZ ;  /* 0x000000ffffff79a7 */ /* 0x020fe60008100404 */
.L_x_102:
[----:B------:R-:W-:Y:S05]  /*61a0*/  BSYNC B1 ;  /* 0x0000000000017941 */ /* 0x000fea0003800000 */
.L_x_101:
[----:B-1----:R-:W-:Y:S04]  /*61b0*/  SHF.R.U32.HI R0, RZ, 0x15, R2 ;  /* 0x00000015ff007819 */ /* 0x002fe80000011602 */
[----:B------:R-:W-:Y:S01]  /*61c0*/  LOP3.LUT P0, RZ, R0, 0x3, R81, 0x48, !PT ;  /* 0x0000000300ff7812 */ /* 0x000fe20007804851 */
[----:B------:R-:W-:Y:S01]  /*61d0*/  @!UPT UIADD3 URZ, UPT, UPT, URZ, URZ, URZ ;  /* 0x000000fffffff290 */ /* 0x000fe2000fffe0ff */
[----:B------:R-:W-:Y:S11]  /*61e0*/  @P3 BRA `(.L_x_106) ;  /* 0x0000000000083947 */ /* 0x000ff60003800000 */
[----:B------:R-:W1:Y:S02]  /*61f0*/  SYNCS.PHASECHK.TRANS64.TRYWAIT P1, [R16+URZ+0x110], R3 ;  /* 0x00011003100075a7 */ /* 0x000e6400080211ff */
[----:B-1----:R-:W-:Y:S05]  /*6200*/  @!P1 BRA `(.L_x_107) ;  /* 0x00000018000c9947 */ /* 0x002fea0003800000 */
.L_x_106:
[----:B------:R-:W-:Y:S05]  /*6210*/  @!P0 BRA `(.L_x_108) ;  /* 0x0000000000408947 */ /* 0x000fea0003800000 */
[----:B------:R-:W1:Y:S01]  /*6220*/  LDCU.64 UR8, c[0x4][0x70] ;  /* 0x01000e00ff0877ac */ /* 0x000e620008000a00 */
[----:B------:R-:W-:Y:S01]  /*6230*/  MOV R15, 0x0 ;  /* 0x00000000000f7802 */ /* 0x000fe20000000f00 */
[----:B------:R-:W-:Y:S02]  /*6240*/  HFMA2 R12, -RZ, RZ, 0, 5.9604644775390625e-08 ;  /* 0x00000001ff0c7431 */ /* 0x000fe400000001ff */
[----:B------:R-:W-:Y:S02]  /*6250*/  IMAD.MOV.U32 R8, RZ, RZ, 0x192 ;  /* 0x00000192ff087424 */ /* 0x000fe400078e00ff */
[----:B------:R-:W-:Y:S01]  /*6260*/  IMAD.MOV.U32 R13, RZ, RZ, RZ ;  /* 0x000000ffff0d7224 */ /* 0x000fe200078e00ff */
[----:B------:R-:W5:Y:S01]  /*6270*/  LDCU.64 UR6, c[0x4][0x78] ;  /* 0x01000f00ff0677ac */ /* 0x000f620008000a00 */
[----:B------:R-:W2:Y:S01]  /*6280*/  LDC.64 R14, c[0x4][R15] ;  /* 0x010000000f0e7b82 */ /* 0x000ea20000000a00 */
[----:B------:R-:W3:Y:S01]  /*6290*/  LDCU.64 UR4, c[0x4][0x10] ;  /* 0x01000200ff0477ac */ /* 0x000ee20008000a00 */
[----:B-1----:R-:W-:Y:S01]  /*62a0*/  MOV R5, UR9 ;  /* 0x0000000900057c02 */ /* 0x002fe20008000f00 */
[----:B------:R-:W-:Y:S01]  /*62b0*/  IMAD.U32 R4, RZ, RZ, UR8 ;  /* 0x00000008ff047e24 */ /* 0x000fe2000f8e00ff */
[----:B-----5:R-:W-:Y:S01]  /*62c0*/  MOV R7, UR7 ;  /* 0x0000000700077c02 */ /* 0x020fe20008000f00 */
[----:B------:R-:W-:Y:S01]  /*62d0*/  IMAD.U32 R6, RZ, RZ, UR6 ;  /* 0x00000006ff067e24 */ /* 0x000fe2000f8e00ff */
[----:B---3--:R-:W-:Y:S01]  /*62e0*/  MOV R11, UR5 ;  /* 0x00000005000b7c02 */ /* 0x008fe20008000f00 */
[----:B------:R-:W-:Y:S02]  /*62f0*/  IMAD.U32 R10, RZ, RZ, UR4 ;  /* 0x00000004ff0a7e24 */ /* 0x000fe4000f8e00ff */
[----:B------:R-:W-:Y:S07]  /*6300*/  LEPC R20, `(.L_x_108) ;  /* 0x000000001014794e */ /* 0x000fee0000000000 */
[----:B--2-4-:R-:W-:Y:S05]  /*6310*/  CALL.ABS.NOINC R14 ;  /* 0x000000000e007343 */ /* 0x014fea0003c00000 */
.L_x_108:
[----:B------:R-:W-:Y:S01]  /*6320*/  LOP3.LUT P0, RZ, R69, 0x60, RZ, 0xc0, !PT ;  /* 0x0000006045ff7812 */ /* 0x000fe2000780c0ff */
[----:B------:R-:W-:Y:S05]  /*6330*/  WARPSYNC.ALL ;  /* 0x0000000000007948 */ /* 0x000fea0003800000 */
[----:B---3--:R-:W-:Y:S01]  /*6340*/  IMAD.SHL.U32 R66, R41, 0x100, RZ ;  /* 0x0000010029427824 */ /* 0x008fe200078e00ff */
[----:B------:R-:W-:Y:S01]  /*6350*/  R2UR UR4, R2 ;  /* 0x00000000020472ca */ /* 0x000fe200000e0000 */
[----:B------:R-:W-:Y:S01]  /*6360*/  IMAD.SHL.U32 R60, R43, 0x100, RZ ;  /* 0x000001002b3c7824 */ /* 0x000fe200078e00ff */
[----:B------:R-:W-:Y:S01]  /*6370*/  R2UR UR5, R16 ;  /* 0x00000000100572ca */ /* 0x000fe200000e0000 */
[----:B------:R-:W-:Y:S01]  /*6380*/  IMAD.SHL.U32 R48, R47, 0x100, RZ ;  /* 0x000001002f307824 */ /* 0x000fe200078e00ff */
[C---:B------:R-:W-:Y:S01]  /*6390*/  SHF.L.U32 R2, R40.reuse, 0x10, RZ ;  /* 0x0000001028027819 */ /* 0x040fe200000006ff */
[----:B------:R-:W-:Y:S01]  /*63a0*/  IMAD.SHL.U32 R54, R45, 0x100, RZ ;  /* 0x000001002d367824 */ /* 0x000fe200078e00ff */
[C---:B------:R-:W-:Y:S01]  /*63b0*/  PRMT R0, R40.reuse, 0x8880, RZ ;  /* 0x0000888028007816 */ /* 0x040fe200000000ff */
[----:B------:R-:W-:Y:S01]  /*63c0*/  BSSY.RECONVERGENT B0, `(.L_x_109) ;  /* 0x000009f000007945 */ /* 0x000fe20003800200 */
[----:B------:R-:W-:Y:S02]  /*63d0*/  SHF.L.U32 R3, R40, 0x8, RZ ;  /* 0x0000000828037819 */ /* 0x000fe400000006ff */
[----:B------:R-:W-:Y:S02]  /*63e0*/  SHF.R.S32.HI R2, RZ, 0x18, R2 ;  /* 0x00000018ff027819 */ /* 0x000fe40000011402 */
[----:B------:R-:W-:Y:S01]  /*63f0*/  PRMT R68, R41, 0x8880, RZ ;  /* 0x0000888029447816 */ /* 0x000fe200000000ff */
[----:B------:R-:W-:Y:S01]  /*6400*/  LDTM.16dp32bit_t0_t15.x32 R4, tmem[UR4] ;  /* 0x00000004000479ee */ /* 0x000fe20008a80000 */
[----:B------:R-:W1:Y:S01]  /*6410*/  LDTM.16dp32bit_t16_t31.x32 R4, tmem[UR4+0x20] ;  /* 0x00002004000479ee */ /* 0x000e620008aa0000 */
[----:B------:R-:W-:Y:S01]  /*6420*/  NOP ;  /* 0x0000000000007918 */ /* 0x000fe20000000000 */
[----:B------:R-:W-:Y:S01]  /*6430*/  UIADD3 UR5, UPT, UPT, UR5, 0x130, URZ ;  /* 0x0000013005057890 */ /* 0x000fe2000fffe0ff */
[----:B------:R-:W-:Y:S02]  /*6440*/  SHF.R.S32.HI R40, RZ, 0x18, R40 ;  /* 0x00000018ff287819 */ /* 0x000fe40000011428 */
[C---:B------:R-:W-:Y:S01]  /*6450*/  PRMT R65, R42.reuse, 0x8880, RZ ;  /* 0x000088802a417816 */ /* 0x040fe200000000ff */
[----:B------:R-:W-:Y:S01]  /*6460*/  UPRMT UR5, UR54, 0x654, UR5 ;  /* 0x0000065436057896 */ /* 0x000fe20008000005 */
[C---:B------:R-:W-:Y:S02]  /*6470*/  SHF.L.U32 R64, R42.reuse, 0x10, RZ ;  /* 0x000000102a407819 */ /* 0x040fe400000006ff */
[----:B------:R-:W-:Y:S02]  /*6480*/  SHF.L.U32 R63, R42, 0x8, RZ ;  /* 0x000000082a3f7819 */ /* 0x000fe400000006ff */
[----:B------:R-:W-:Y:S02]  /*6490*/  SHF.R.S32.HI R42, RZ, 0x18, R42 ;  /* 0x00000018ff2a7819 */ /* 0x000fe4000001142a */
[C---:B------:R-:W-:Y:S02]  /*64a0*/  PRMT R62, R43.reuse, 0x8880, RZ ;  /* 0x000088802b3e7816 */ /* 0x040fe400000000ff */
[----:B-1----:R-:W-:Y:S01]  /*64b0*/  SYNCS.ARRIVE.TRANS64.RED.A1T0 RZ, [UR5], RZ ;  /* 0x000000ffffff79a7 */ /* 0x002fe20008100405 */
[----:B------:R-:W-:Y:S02]  /*64c0*/  SHF.L.U32 R61, R43, 0x10, RZ ;  /* 0x000000102b3d7819 */ /* 0x000fe400000006ff */
[----:B------:R-:W-:Y:S02]  /*64d0*/  SHF.R.S32.HI R43, RZ, 0x18, R43 ;  /* 0x00000018ff2b7819 */ /* 0x000fe4000001142b */
[----:B------:R-:W-:Y:S02]  /*64e0*/  SHF.L.U32 R51, R46, 0x8, RZ ;  /* 0x000000082e337819 */ /* 0x000fe400000006ff */
[----:B------:R-:W-:Y:S01]  /*64f0*/  SHF.R.S32.HI R3, RZ, 0x18, R3 ;  /* 0x00000018ff037819 */ /* 0x000fe20000011403 */
[C---:B----4-:R-:W-:Y:S01]  /*6500*/  IMAD R4, R38.reuse, R4, RZ ;  /* 0x0000000426047224 */ /* 0x050fe200078e02ff */
[----:B------:R-:W-:Y:S01]  /*6510*/  SHF.L.U32 R67, R41, 0x10, RZ ;  /* 0x0000001029437819 */ /* 0x000fe200000006ff */
[C---:B------:R-:W-:Y:S01]  /*6520*/  IMAD R5, R38.reuse, R5, RZ ;  /* 0x0000000526057224 */ /* 0x040fe200078e02ff */
[----:B------:R-:W-:Y:S01]  /*6530*/  SHF.R.S32.HI R41, RZ, 0x18, R41 ;  /* 0x00000018ff297819 */ /* 0x000fe20000011429 */
[----:B------:R-:W-:Y:S01]  /*6540*/  IMAD R6, R38, R6, RZ ;  /* 0x0000000626067224 */ /* 0x000fe200078e02ff */
[----:B------:R-:W-:Y:S01]  /*6550*/  PRMT R59, R44, 0x8880, RZ ;  /* 0x000088802c3b7816 */ /* 0x000fe200000000ff */
[----:B------:R-:W-:Y:S01]  /*6560*/  IMAD R4, R0, R39, R4 ;  /* 0x0000002700047224 */ /* 0x000fe200078e0204 */
[----:B------:R-:W-:Y:S01]  /*6570*/  MOV R0, R68 ;  /* 0x0000004400007202 */ /* 0x000fe20000000f00 */
[----:B------:R-:W-:Y:S01]  /*6580*/  IMAD R7, R38, R7, RZ ;  /* 0x0000000726077224 */ /* 0x000fe200078e02ff */
[----:B------:R-:W-:Y:S01]  /*6590*/  SHF.L.U32 R58, R44, 0x10, RZ ;  /* 0x000000102c3a7819 */ /* 0x000fe200000006ff */
[-C--:B------:R-:W-:Y:S01]  /*65a0*/  IMAD R5, R2, R39.reuse, R5 ;  /* 0x0000002702057224 */ /* 0x080fe200078e0205 */
[----:B------:R-:W-:Y:S01]  /*65b0*/  SHF.R.S32.HI R2, RZ, 0x18, R67 ;  /* 0x00000018ff027819 */ /* 0x000fe20000011443 */
[-C--:B------:R-:W-:Y:S01]  /*65c0*/  IMAD R6, R3, R39.reuse, R6 ;  /* 0x0000002703067224 */ /* 0x080fe200078e0206 */
[----:B------:R-:W-:Y:S01]  /*65d0*/  SHF.R.S32.HI R3, RZ, 0x18, R66 ;  /* 0x00000018ff037819 */ /* 0x000fe20000011442 */
[----:B------:R-:W-:Y:S01]  /*65e0*/  IMAD R8, R38, R8, RZ ;  /* 0x0000000826087224 */ /* 0x000fe200078e02ff */
[C---:B------:R-:W-:Y:S01]  /*65f0*/  PRMT R56, R45.reuse, 0x8880, RZ ;  /* 0x000088802d387816 */ /* 0x040fe200000000ff */
[----:B------:R-:W-:Y:S01]  /*6600*/  IMAD R7, R40, R39, R7 ;  /* 0x0000002728077224 */ /* 0x000fe200078e0207 */
[----:B------:R-:W-:Y:S01]  /*6610*/  MOV R40, R65 ;  /* 0x0000004100287202 */ /* 0x000fe20000000f00 */
[----:B------:R-:W-:Y:S01]  /*6620*/  IMAD R9, R38, R9, RZ ;  /* 0x0000000926097224 */ /* 0x000fe200078e02ff */
[----:B------:R-:W-:Y:S01]  /*6630*/  SHF.L.U32 R55, R45, 0x10, RZ ;  /* 0x000000102d377819 */ /* 0x000fe200000006ff */
[-C--:B------:R-:W-:Y:S01]  /*6640*/  IMAD R8, R0, R39.reuse, R8 ;  /* 0x0000002700087224 */ /* 0x080fe200078e0208 */
[----:B------:R-:W-:Y:S01]  /*6650*/  PRMT R53, R46, 0x8880, RZ ;  /* 0x000088802e357816 */ /* 0x000fe200000000ff */
[----:B------:R-:W-:Y:S01]  /*6660*/  IMAD R10, R38, R10, RZ ;  /* 0x0000000a260a7224 */ /* 0x000fe200078e02ff */
[----:B------:R-:W-:Y:S01]  /*6670*/  SHF.R.S32.HI R45, RZ, 0x18, R45 ;  /* 0x00000018ff2d7819 */ /* 0x000fe2000001142d */
[----:B------:R-:W-:Y:S01]  /*6680*/  IMAD R9, R2, R39, R9 ;  /* 0x0000002702097224 */ /* 0x000fe200078e0209 */
[----:B------:R-:W-:Y:S01]  /*6690*/  SHF.L.U32 R52, R46, 0x10, RZ ;  /* 0x000000102e347819 */ /* 0x000fe200000006ff */
[C---:B------:R-:W-:Y:S01]  /*66a0*/  IMAD R0, R38.reuse, R20, RZ ;  /* 0x0000001426007224 */ /* 0x040fe200078e02ff */
[C---:B------:R-:W-:Y:S01]  /*66b0*/  PRMT R50, R47.reuse, 0x8880, RZ ;  /* 0x000088802f327816 */ /* 0x040fe200000000ff */
[C---:B------:R-:W-:Y:S01]  /*66c0*/  IMAD R11, R38.reuse, R11, RZ ;  /* 0x0000000b260b7224 */ /* 0x040fe200078e02ff */
[----:B------:R-:W-:Y:S01]  /*66d0*/  SHF.R.S32.HI R46, RZ, 0x18, R46 ;  /* 0x00000018ff2e7819 */ /* 0x000fe2000001142e */
[C---:B------:R-:W-:Y:S01]  /*66e0*/  IMAD R2, R38.reuse, R21, RZ ;  /* 0x0000001526027224 */ /* 0x040fe200078e02ff */
[----:B------:R-:W-:Y:S01]  /*66f0*/  SHF.L.U32 R49, R47, 0x10, RZ ;  /* 0x000000102f317819 */ /* 0x000fe200000006ff */
[C---:B------:R-:W-:Y:S01]  /*6700*/  IMAD R20, R38.reuse, R24, RZ ;  /* 0x0000001826147224 */ /* 0x040fe200078e02ff */
[----:B------:R-:W-:Y:S01]  /*6710*/  SHF.R.S32.HI R47, RZ, 0x18, R47 ;  /* 0x00000018ff2f7819 */ /* 0x000fe2000001142f */
[----:B------:R-:W-:Y:S01]  /*6720*/  IMAD R21, R38, R25, RZ ;  /* 0x0000001926157224 */ /* 0x000fe200078e02ff */
[----:B------:R-:W-:Y:S01]  /*6730*/  SHF.L.U32 R57, R44, 0x8, RZ ;  /* 0x000000082c397819 */ /* 0x000fe200000006ff */
[----:B------:R-:W-:Y:S01]  /*6740*/  IMAD R24, R38, R28, RZ ;  /* 0x0000001c26187224 */ /* 0x000fe200078e02ff */
[----:B------:R-:W-:Y:S01]  /*6750*/  SHF.R.S32.HI R44, RZ, 0x18, R44 ;  /* 0x00000018ff2c7819 */ /* 0x000fe2000001142c */
[----:B------:R-:W-:Y:S01]  /*6760*/  IMAD R10, R3, R39, R10 ;  /* 0x00000027030a7224 */ /* 0x000fe200078e020a */
[----:B------:R-:W-:Y:S01]  /*6770*/  IADD3 R36, PT, PT, R36, 0x1, RZ ;  /* 0x0000000124247810 */ /* 0x000fe20007ffe0ff */
[C---:B------:R-:W-:Y:S02]  /*6780*/  IMAD R12, R38.reuse, R12, RZ ;  /* 0x0000000c260c7224 */ /* 0x040fe400078e02ff */
[C---:B------:R-:W-:Y:S02]  /*6790*/  IMAD R25, R38.reuse, R29, RZ ;  /* 0x0000001d26197224 */ /* 0x040fe400078e02ff */
[C---:B------:R-:W-:Y:S01]  /*67a0*/  IMAD R28, R38.reuse, R32, RZ ;  /* 0x00000020261c7224 */ /* 0x040fe200078e02ff */
[----:B------:R-:W-:Y:S01]  /*67b0*/  SHF.R.S32.HI R32, RZ, 0x18, R64 ;  /* 0x00000018ff207819 */ /* 0x000fe20000011440 */
[C---:B------:R-:W-:Y:S01]  /*67c0*/  IMAD R29, R38.reuse, R33, RZ ;  /* 0x00000021261d7224 */ /* 0x040fe200078e02ff */
[----:B------:R-:W-:Y:S01]  /*67d0*/  I2IP.S8.S32.SAT R33, R7, R6, RZ ;  /* 0x0000000607217239 */ /* 0x000fe200000014ff */
[----:B------:R-:W-:Y:S01]  /*67e0*/  IMAD R11, R41, R39, R11 ;  /* 0x00000027290b7224 */ /* 0x000fe200078e020b */
[----:B------:R-:W-:Y:S01]  /*67f0*/  MOV R7, R62 ;  /* 0x0000003e00077202 */ /* 0x000fe20000000f00 */
[C---:B------:R-:W-:Y:S01]  /*6800*/  IMAD R13, R38.reuse, R13, RZ ;  /* 0x0000000d260d7224 */ /* 0x040fe200078e02ff */
[----:B------:R-:W-:Y:S01]  /*6810*/  SHF.R.S32.HI R6, RZ, 0x18, R63 ;  /* 0x00000018ff067819 */ /* 0x000fe2000001143f */
[----:B------:R-:W-:Y:S01]  /*6820*/  IMAD R14, R38, R14, RZ ;  /* 0x0000000e260e7224 */ /* 0x000fe200078e02ff */
[----:B------:R-:W-:Y:S01]  /*6830*/  I2IP.S8.S32.SAT R41, R11, R10, RZ ;  /* 0x0000000a0b297239 */ /* 0x000fe200000014ff */
[----:B------:R-:W-:Y:S01]  /*6840*/  IMAD R12, R40, R39, R12 ;  /* 0x00000027280c7224 */ /* 0x000fe200078e020c */
[----:B------:R-:W-:Y:S01]  /*6850*/  I2IP.S8.S32.SAT R40, R5, R4, R33 ;  /* 0x0000000405287239 */ /* 0x000fe20000001421 */
[----:B------:R-:W-:Y:S01]  /*6860*/  IMAD R15, R38, R15, RZ ;  /* 0x0000000f260f7224 */ /* 0x000fe200078e02ff */
[----:B------:R-:W-:Y:S01]  /*6870*/  I2IP.S8.S32.SAT R41, R9, R8, R41 ;  /* 0x0000000809297239 */ /* 0x000fe20000001429 */
[-C--:B------:R-:W-:Y:S01]  /*6880*/  IMAD R13, R32, R39.reuse, R13 ;  /* 0x00000027200d7224 */ /* 0x080fe200078e020d */
[----:B------:R-:W-:Y:S01]  /*6890*/  SHF.R.S32.HI R10, RZ, 0x18, R61 ;  /* 0x00000018ff0a7819 */ /* 0x000fe2000001143d */
[----:B------:R-:W-:Y:S01]  /*68a0*/  IMAD R16, R38, R16, RZ ;  /* 0x0000001026107224 */ /* 0x000fe200078e02ff */
[----:B------:R-:W-:Y:S01]  /*68b0*/  SHF.R.S32.HI R5, RZ, 0x18, R58 ;  /* 0x00000018ff057819 */ /* 0x000fe2000001143a */
[----:B------:R-:W-:Y:S01]  /*68c0*/  IMAD R14, R6, R39, R14 ;  /* 0x00000027060e7224 */ /* 0x000fe200078e020e */
[----:B------:R-:W-:Y:S01]  /*68d0*/  SHF.R.S32.HI R11, RZ, 0x18, R60 ;  /* 0x00000018ff0b7819 */ /* 0x000fe2000001143c */
[----:B------:R-:W-:Y:S01]  /*68e0*/  IMAD R17, R38, R17, RZ ;  /* 0x0000001126117224 */ /* 0x000fe200078e02ff */
[----:B------:R-:W-:Y:S01]  /*68f0*/  SHF.R.S32.HI R6, RZ, 0x18, R57 ;  /* 0x00000018ff067819 */ /* 0x000fe20000011439 */
[-C--:B------:R-:W-:Y:S02]  /*6900*/  IMAD R15, R42, R39.reuse, R15 ;  /* 0x000000272a0f7224 */ /* 0x080fe400078e020f */
[C---:B------:R-:W-:Y:S02]  /*6910*/  IMAD R18, R38.reuse, R18, RZ ;  /* 0x0000001226127224 */ /* 0x040fe400078e02ff */
[----:B------:R-:W-:Y:S01]  /*6920*/  IMAD R16, R7, R39, R16 ;  /* 0x0000002707107224 */ /* 0x000fe200078e0210 */
[----:B------:R-:W-:Y:S01]  /*6930*/  I2IP.S8.S32.SAT R14, R15, R14, RZ ;  /* 0x0000000e0f0e7239 */ /* 0x000fe200000014ff */
[----:B------:R-:W-:Y:S01]  /*6940*/  IMAD R19, R38, R19, RZ ;  /* 0x0000001326137224 */ /* 0x000fe200078e02ff */
[----:B------:R-:W-:Y:S01]  /*6950*/  SHF.R.S32.HI R7, RZ, 0x18, R48 ;  /* 0x00000018ff077819 */ /* 0x000fe20000011430 */
[-C--:B------:R-:W-:Y:S01]  /*6960*/  IMAD R17, R10, R39.reuse, R17 ;  /* 0x000000270a117224 */ /* 0x080fe200078e0211 */
[----:B------:R-:W-:Y:S01]  /*6970*/  I2IP.S8.S32.SAT R42, R13, R12, R14 ;  /* 0x0000000c0d2a7239 */ /* 0x000fe2000000140e */
[-C--:B------:R-:W-:Y:S02]  /*6980*/  IMAD R18, R11, R39.reuse, R18 ;  /* 0x000000270b127224 */ /* 0x080fe400078e0212 */
[----:B------:R-:W-:Y:S02]  /*6990*/  IMAD.MOV.U32 R4, RZ, RZ, R59 ;  /* 0x000000ffff047224 */ /* 0x000fe400078e003b */
[-C--:B------:R-:W-:Y:S02]  /*69a0*/  IMAD R19, R43, R39.reuse, R19 ;  /* 0x000000272b137224 */ /* 0x080fe400078e0213 */
[----:B------:R-:W-:Y:S02]  /*69b0*/  IMAD R3, R38, R22, RZ ;  /* 0x0000001626037224 */ /* 0x000fe400078e02ff */
[----:B------:R-:W-:Y:S01]  /*69c0*/  IMAD R0, R4, R39, R0 ;  /* 0x0000002704007224 */ /* 0x000fe200078e0200 */
[----:B------:R-:W-:Y:S01]  /*69d0*/  I2IP.S8.S32.SAT R18, R19, R18, RZ ;  /* 0x0000001213127239 */ /* 0x000fe200000014ff */
[----:B------:R-:W-:Y:S01]  /*69e0*/  IMAD R23, R38, R23, RZ ;  /* 0x0000001726177224 */ /* 0x000fe200078e02ff */
[----:B------:R-:W-:Y:S01]  /*69f0*/  MOV R4, R56 ;  /* 0x0000003800047202 */ /* 0x000fe20000000f00 */
[-C--:B------:R-:W-:Y:S01]  /*6a00*/  IMAD R2, R5, R39.reuse, R2 ;  /* 0x0000002705027224 */ /* 0x080fe200078e0202 */
[----:B------:R-:W-:Y:S01]  /*6a10*/  I2IP.S8.S32.SAT R43, R17, R16, R18 ;  /* 0x00000010112b7239 */ /* 0x000fe20000001412 */
[-C--:B------:R-:W-:Y:S01]  /*6a20*/  IMAD R3, R6, R39.reuse, R3 ;  /* 0x0000002706037224 */ /* 0x080fe200078e0203 */
[----:B------:R-:W-:Y:S01]  /*6a30*/  SHF.R.S32.HI R5, RZ, 0x18, R55 ;  /* 0x00000018ff057819 */ /* 0x000fe20000011437 */
[-C--:B------:R-:W-:Y:S01]  /*6a40*/  IMAD R23, R44, R39.reuse, R23 ;  /* 0x000000272c177224 */ /* 0x080fe200078e0217 */
[----:B------:R-:W-:Y:S01]  /*6a50*/  SHF.R.S32.HI R6, RZ, 0x18, R54 ;  /* 0x00000018ff067819 */ /* 0x000fe20000011436 */
[----:B------:R-:W-:Y:S01]  /*6a60*/  IMAD R22, R38, R26, RZ ;  /* 0x0000001a26167224 */ /* 0x000fe200078e02ff */
[----:B------:R1:W-:Y:S01]  /*6a70*/  STS.128 [R79+UR57+0x1200], R40 ;  /* 0x001200284f007988 */ /* 0x0003e20008000c39 */
[----:B------:R-:W-:Y:S01]  /*6a80*/  IMAD R20, R4, R39, R20 ;  /* 0x0000002704147224 */ /* 0x000fe200078e0214 */
[----:B------:R-:W-:Y:S01]  /*6a90*/  I2IP.S8.S32.SAT R3, R23, R3, RZ ;  /* 0x0000000317037239 */ /* 0x000fe200000014ff */
[----:B------:R-:W-:Y:S01]  /*6aa0*/  IMAD R27, R38, R27, RZ ;  /* 0x0000001b261b7224 */ /* 0x000fe200078e02ff */
[----:B------:R-:W-:Y:S01]  /*6ab0*/  MOV R4, R53 ;  /* 0x0000003500047202 */ /* 0x000fe20000000f00 */
[-C--:B------:R-:W-:Y:S01]  /*6ac0*/  IMAD R21, R5, R39.reuse, R21 ;  /* 0x0000002705157224 */ /* 0x080fe200078e0215 */
[----:B------:R-:W-:Y:S01]  /*6ad0*/  SHF.R.S32.HI R5, RZ, 0x18, R52 ;  /* 0x00000018ff057819 */ /* 0x000fe20000011434 */
[-C--:B------:R-:W-:Y:S01]  /*6ae0*/  IMAD R22, R6, R39.reuse, R22 ;  /* 0x0000002706167224 */ /* 0x080fe200078e0216 */
[----:B------:R-:W-:Y:S01]  /*6af0*/  SHF.R.S32.HI R6, RZ, 0x18, R49 ;  /* 0x00000018ff067819 */ /* 0x000fe20000011431 */
[-C--:B------:R-:W-:Y:S02]  /*6b00*/  IMAD R27, R45, R39.reuse, R27 ;  /* 0x000000272d1b7224 */ /* 0x080fe400078e021b */
[-C--:B------:R-:W-:Y:S01]  /*6b10*/  IMAD R24, R4, R39.reuse, R24 ;  /* 0x0000002704187224 */ /* 0x080fe200078e0218 */
[----:B------:R-:W-:Y:S01]  /*6b20*/  SHF.R.S32.HI R4, RZ, 0x18, R51 ;  /* 0x00000018ff047819 */ /* 0x000fe20000011433 */
[C---:B------:R-:W-:Y:S02]  /*6b30*/  IMAD R26, R38.reuse, R30, RZ ;  /* 0x0000001e261a7224 */ /* 0x040fe400078e02ff */
[----:B------:R-:W-:Y:S01]  /*6b40*/  IMAD R25, R5, R39, R25 ;  /* 0x0000002705197224 */ /* 0x000fe200078e0219 */
[----:B------:R-:W-:Y:S01]  /*6b50*/  MOV R5, R50 ;  /* 0x0000003200057202 */ /* 0x000fe20000000f00 */
[----:B------:R-:W-:Y:S02]  /*6b60*/  IMAD R31, R38, R31, RZ ;  /* 0x0000001f261f7224 */ /* 0x000fe400078e02ff */
[-C--:B------:R-:W-:Y:S01]  /*6b70*/  IMAD R26, R4, R39.reuse, R26 ;  /* 0x00000027041a7224 */ /* 0x080fe200078e021a */
[----:B------:R-:W-:Y:S01]  /*6b80*/  I2IP.S8.S32.SAT R4, R2, R0, R3 ;  /* 0x0000000002047239 */ /* 0x000fe20000001403 */
[-C--:B------:R-:W-:Y:S02]  /*6b90*/  IMAD R31, R46, R39.reuse, R31 ;  /* 0x000000272e1f7224 */ /* 0x080fe400078e021f */
[-C--:B------:R-:W-:Y:S01]  /*6ba0*/  IMAD R28, R5, R39.reuse, R28 ;  /* 0x00000027051c7224 */ /* 0x080fe200078e021c */
[----:B------:R-:W-:Y:S01]  /*6bb0*/  I2IP.S8.S32.SAT R5, R27, R22, RZ ;  /* 0x000000161b057239 */ /* 0x000fe200000014ff */
[----:B------:R-:W-:Y:S02]  /*6bc0*/  IMAD R30, R38, R34, RZ ;  /* 0x00000022261e7224 */ /* 0x000fe400078e02ff */
[----:B------:R-:W-:Y:S01]  /*6bd0*/  IMAD R29, R6, R39, R29 ;  /* 0x00000027061d7224 */ /* 0x000fe200078e021d */
[----:B------:R-:W-:Y:S01]  /*6be0*/  I2IP.S8.S32.SAT R6, R31, R26, RZ ;  /* 0x0000001a1f067239 */ /* 0x000fe200000014ff */
[----:B------:R-:W-:Y:S01]  /*6bf0*/  IMAD R35, R38, R35, RZ ;  /* 0x0000002326237224 */ /* 0x000fe200078e02ff */
[----:B------:R-:W-:Y:S01]  /*6c00*/  I2IP.S8.S32.SAT R5, R21, R20, R5 ;  /* 0x0000001415057239 */ /* 0x000fe20000001405 */
[-C--:B------:R-:W-:Y:S01]  /*6c10*/  IMAD R30, R7, R39.reuse, R30 ;  /* 0x00000027071e7224 */ /* 0x080fe200078e021e */
[----:B------:R-:W-:Y:S01]  /*6c20*/  I2IP.S8.S32.SAT R6, R25, R24, R6 ;  /* 0x0000001819067239 */ /* 0x000fe20000001406 */
[----:B------:R-:W-:Y:S05]  /*6c30*/  IMAD R35, R47, R39, R35 ;  /* 0x000000272f237224 */ /* 0x000fea00078e0223 */
[----:B------:R-:W-:Y:S04]  /*6c40*/  I2IP.S8.S32.SAT R7, R35, R30, RZ ;  /* 0x0000001e23077239 */ /* 0x000fe800000014ff */
[----:B------:R-:W-:Y:S05]  /*6c50*/  I2IP.S8.S32.SAT R7, R29, R28, R7 ;  /* 0x0000001c1d077239 */ /* 0x000fea0000001407 */
[----:B------:R1:W-:Y:S01]  /*6c60*/  STS.128 [R78+0x1010], R4 ;  /* 0x001010044e007388 */ /* 0x0003e20000000c00 */
[----:B------:R-:W-:Y:S01]  /*6c70*/  @!PT LDS RZ, [RZ] ;  /* 0x00000000fffff984 */ /* 0x000fe20000000800 */
[----:B------:R-:W-:Y:S01]  /*6c80*/  @!PT LDS RZ, [RZ] ;  /* 0x00000000fffff984 */ /* 0x000fe20000000800 */
[----:B------:R-:W-:Y:S01]  /*6c90*/  @!PT LDS RZ, [RZ] ;  /* 0x00000000fffff984 */ /* 0x000fe20000000800 */
[----:B------:R-:W-:Y:S01]  /*6ca0*/  @!PT LDS RZ, [RZ] ;  /* 0x00000000fffff984 */ /* 0x000fe20000000800 */
[----:B------:R3:W-:Y:S07]  /*6cb0*/  MEMBAR.ALL.CTA ;  /* 0x0000000000007992 */ /* 0x0007ee0000008000 */
[----:B---3--:R-:W3:Y:S02]  /*6cc0*/  FENCE.VIEW.ASYNC.S ;  /* 0x00000000000073c6 */ /* 0x008ee40000000000 */
[----:B---3--:R-:W-:Y:S06]  /*6cd0*/  BAR.SYNC.DEFER_BLOCKING 0x1, 0x80 ;  /* 0x0042000000007b1d */ /* 0x008fec0000010000 */
[----:B------:R-:W-:Y:S05]  /*6ce0*/  @P0 BRA `(.L_x_110) ;  /* 0x0000000000300947 */ /* 0x000fea0003800000 */
[----:B------:R-:W-:Y:S02]  /*6cf0*/  UIADD3 UR10, UPT, UPT, UR57, 0x1200, URZ ;  /* 0x00001200390a7890 */ /* 0x000fe4000fffe0ff */
[----:B------:R-:W-:Y:S02]  /*6d00*/  UIADD3 UR8, UP0, UPT, UR62, 0x680, URZ ;  /* 0x000006803e087890 */ /* 0x000fe4000ff1e0ff */
[----:B------:R-:W-:Y:S02]  /*6d10*/  USHF.L.U32 UR5, UR51, 0x6, URZ ;  /* 0x0000000633057899 */ /* 0x000fe400080006ff */
[----:B------:R-:W-:Y:S01]  /*6d20*/  MOV R86, UR10 ;  /* 0x0000000a00567c02 */ /* 0x000fe20008000f00 */
[----:B------:R-:W-:Y:S02]  /*6d30*/  USHF.L.U32 UR6, UR50, 0x6, URZ ;  /* 0x0000000632067899 */ /* 0x000fe400080006ff */
[----:B------:R-:W-:Y:S01]  /*6d40*/  UIADD3.X UR9, UPT, UPT, URZ, UR63, URZ, UP0, !UPT ;  /* 0x0000003fff097290 */ /* 0x000fe200087fe4ff */
[----:B------:R-:W-:Y:S01]  /*6d50*/  R2UR UR4, R86 ;  /* 0x00000000560472ca */ /* 0x000fe200000e0000 */
[----:B------:R-:W-:Y:S11]  /*6d60*/  UMOV UR7, UR36 ;  /* 0x0000002400077c82 */ /* 0x000ff60008000000 */
[----:B------:R-:W-:Y:S01]  /*6d70*/  @!UPT UIADD3 URZ, UPT, UPT, URZ, URZ, URZ ;  /* 0x000000fffffff290 */ /* 0x000fe2000fffe0ff */
[----:B------:R3:W-:Y:S01]  /*6d80*/  UTMASTG.3D [UR4], [UR8] ;  /* 0x00000004080073b5 */ /* 0x0007e20008010000 */
[----:B------:R0:W-:Y:S01]  /*6d90*/  UTMACMDFLUSH ;  /* 0x00000000000079b7 */ /* 0x0001e20000000000 */
[----:B---3--:R-:W-:Y:S04]  /*6da0*/  DEPBAR.LE SB0, 0x0 ;  /* 0x000080000000791a */ /* 0x008fe80000000000 */
.L_x_110:
[----:B------:R-:W-:Y:S05]  /*6db0*/  BSYNC.RECONVERGENT B0 ;  /* 0x0000000000007941 */ /* 0x000fea0003800200 */
.L_x_109:
[----:B------:R-:W-:Y:S01]  /*6dc0*/  BAR.SYNC.DEFER_BLOCKING 0x1, 0x80 ;  /* 0x0042000000007b1d */ /* 0x000fe20000010000 */
[----:B------:R-:W-:Y:S01]  /*6dd0*/  ISETP.NE.AND P0, PT, R82, 0x2, PT ;  /* 0x000000025200780c */ /* 0x000fe20003f05270 */
[----:B------:R-:W-:Y:S01]  /*6de0*/  UISETP.NE.AND UP0, UPT, UR61, URZ, UPT ;  /* 0x000000ff3d00728c */ /* 0x000fe2000bf05270 */
[----:B------:R-:W-:Y:S01]  /*6df0*/  ISETP.NE.AND P1, PT, R36, 0x4, PT ;  /* 0x000000042400780c */ /* 0x000fe20003f25270 */
[----:B------:R-:W-:Y:S01]  /*6e00*/  UIADD3 UR51, UPT, UPT, UR42, UR48, URZ ;  /* 0x000000302a337290 */ /* 0x000fe2000fffe0ff */
[----:B------:R-:W-:Y:S01]  /*6e10*/  SEL R2, RZ, 0x1, P0 ;  /* 0x00000001ff027807 */ /* 0x000fe20000000000 */
[----:B------:R-:W-:Y:S01]  /*6e20*/  UIADD3 UR50, UPT, UPT, UR43, UR49, URZ ;  /* 0x000000312b327290 */ /* 0x000fe2000fffe0ff */
[----:B------:R-:W-:Y:S02]  /*6e30*/  SEL R0, RZ, 0x1, P1 ;  /* 0x00000001ff007807 */ /* 0x000fe40000800000 */
[----:B------:R-:W-:Y:S02]  /*6e40*/  LOP3.LUT R84, R84, R2, RZ, 0x3c, !PT ;  /* 0x0000000254547212 */ /* 0x000fe400078e3cff */
[----:B------:R-:W-:Y:S02]  /*6e50*/  LOP3.LUT R85, R85, R0, RZ, 0x3c, !PT ;  /* 0x0000000055557212 */ /* 0x000fe400078e3cff */
[----:B------:R-:W-:Y:S02]  /*6e60*/  SEL R82, R82, RZ, P0 ;  /* 0x000000ff52527207 */ /* 0x000fe40000000000 */
[----:B------:R-:W-:Y:S01]  /*6e70*/  SEL R36, R36, RZ, P1 ;  /* 0x000000ff24247207 */ /* 0x000fe20000800000 */
[----:B------:R-:W-:Y:S01]  /*6e80*/  UMOV UR36, UR60 ;  /* 0x0000003c00247c82 */ /* 0x000fe20008000000 */
[----:B------:R-:W-:Y:S05]  /*6e90*/  BRA.U UP0, `(.L_x_111) ;  /* 0xffffffe5003c7547 */ /* 0x000fea000b83ffff */
[----:B------:R-:W-:Y:S05]  /*6ea0*/  EXIT ;  /* 0x000000000000794d */ /* 0x000fea0003800000 */
.L_x_25:
[----:B--2---:R2:W3:Y:S02]  /*6eb0*/  SYNCS.PHASECHK.TRANS64.TRYWAIT P0, [R0+URZ+0x160], R2 ;  /* 0x00016002000075a7 */ /* 0x0044e400080011ff */
[----:B---3--:R-:W-:Y:S05]  /*6ec0*/  @!P0 NANOSLEEP.SYNCS 0x989680 ;  /* 0x009896800000895d */ /* 0x008fea0003900000 */
[----:B------:R-:W3:Y:S02]  /*6ed0*/  @!P0 SYNCS.PHASECHK.TRANS64 P0, [R0+URZ+0x160], R2 ;  /* 0x00016002000085a7 */ /* 0x000ee400080010ff */
[----:B---3--:R-:W-:Y:S05]  /*6ee0*/  @!P0 BRA `(.L_x_25) ;  /* 0xfffffffc00f08947 */ /* 0x008fea000383ffff */
[----:B------:R-:W-:Y:S05]  /*6ef0*/  BRA `(.L_x_112) ;  /* 0xffffffac00007947 */ /* 0x000fea000383ffff */
.L_x_28:
[----:B-1----:R-:W-:-:S07]  /*6f00*/  MOV R0, UR33 ;  /* 0x0000002100007c02 */ /* 0x002fce0008000f00 */
.L_x_113:
[----:B-1----:R1:W2:Y:S02]  /*6f10*/  SYNCS.PHASECHK.TRANS64.TRYWAIT P0, [R0+URZ+0x68], R3 ;  /* 0x00006803000075a7 */ /* 0x0022a400080011ff */
[----:B--2---:R-:W-:Y:S05]  /*6f20*/  @!P0 NANOSLEEP.SYNCS 0x989680 ;  /* 0x009896800000895d */ /* 0x004fea0003900000 */
[----:B------:R-:W2:Y:S02]  /*6f30*/  @!P0 SYNCS.PHASECHK.TRANS64 P0, [R0+URZ+0x68], R3 ;  /* 0x00006803000085a7 */ /* 0x000ea400080010ff */
[----:B--2---:R-:W-:Y:S05]  /*6f40*/  @!P0 BRA `(.L_x_113) ;  /* 0xfffffffc00f08947 */ /* 0x004fea000383ffff */
[----:B------:R-:W-:Y:S05]  /*6f50*/  BRA `(.L_x_27) ;  /* 0xffffffac004c7947 */ /* 0x000fea000383ffff */
.L_x_35:
[----:B-1----:R-:W-:-:S07]  /*6f60*/  MOV R0, UR17 ;  /* 0x0000001100007c02 */ /* 0x002fce0008000f00 */
.L_x_114:
[----:B-1----:R1:W2:Y:S02]  /*6f70*/  SYNCS.PHASECHK.TRANS64.TRYWAIT P0, [R0+URZ+0x68], R3 ;  /* 0x00006803000075a7 */ /* 0x0022a400080011ff */
[----:B--2---:R-:W-:Y:S05]  /*6f80*/  @!P0 NANOSLEEP.SYNCS 0x989680 ;  /* 0x009896800000895d */ /* 0x004fea0003900000 */
[----:B------:R-:W2:Y:S02]  /*6f90*/  @!P0 SYNCS.PHASECHK.TRANS64 P0, [R0+URZ+0x68], R3 ;  /* 0x00006803000085a7 */ /* 0x000ea400080010ff */
[----:B--2---:R-:W-:Y:S05]  /*6fa0*/  @!P0 BRA `(.L_x_114) ;  /* 0xfffffffc00f08947 */ /* 0x004fea000383ffff */
[----:B------:R-:W-:Y:S05]  /*6fb0*/  BRA `(.L_x_34) ;  /* 0xffffffb000107947 */ /* 0x000fea000383ffff */
.L_x_40:
[----:B-1----:R1:W2:Y:S02]  /*6fc0*/  SYNCS.PHASECHK.TRANS64.TRYWAIT P0, [R3+URZ+0xf0], R0 ;  /* 0x0000f000030075a7 */ /* 0x0022a400080011ff */
[----:B--2---:R-:W-:Y:S05]  /*6fd0*/  @!P0 NANOSLEEP.SYNCS 0x989680 ;  /* 0x009896800000895d */ /* 0x004fea0003900000 */
[----:B------:R-:W2:Y:S02]  /*6fe0*/  @!P0 SYNCS.PHASECHK.TRANS64 P0, [R3+URZ+0xf0], R0 ;  /* 0x0000f000030085a7 */ /* 0x000ea400080010ff */
[----:B--2---:R-:W-:Y:S05]  /*6ff0*/  @!P0 BRA `(.L_x_40) ;  /* 0xfffffffc00f08947 */ /* 0x004fea000383ffff */
[----:B------:R-:W-:Y:S05]  /*7000*/  BRA `(.L_x_115) ;  /* 0xffffffb000bc7947 */ /* 0x000fea000383ffff */
.L_x_44:
[----:B------:R-:W-:-:S07]  /*7010*/  MOV R0, UR4 ;  /* 0x0000000400007c02 */ /* 0x000fce0008000f00 */
.L_x_116:
[----:B-1----:R1:W2:Y:S02]  /*7020*/  SYNCS.PHASECHK.TRANS64.TRYWAIT P0, [R0+URZ], R2 ;  /* 0x00000002000075a7 */ /* 0x0022a400080011ff */
[----:B--2---:R-:W-:Y:S05]  /*7030*/  @!P0 NANOSLEEP.SYNCS 0x989680 ;  /* 0x009896800000895d */ /* 0x004fea0003900000 */
[----:B------:R-:W2:Y:S02]  /*7040*/  @!P0 SYNCS.PHASECHK.TRANS64 P0, [R0+URZ], R2 ;  /* 0x00000002000085a7 */ /* 0x000ea400080010ff */
[----:B--2---:R-:W-:Y:S05]  /*7050*/  @!P0 BRA `(.L_x_116) ;  /* 0xfffffffc00f08947 */ /* 0x004fea000383ffff */
[----:B------:R-:W-:Y:S05]  /*7060*/  BRA `(.L_x_117) ;  /* 0xffffffb800407947 */ /* 0x000fea000383ffff */
.L_x_45:
[----:B------:R-:W-:-:S07]  /*7070*/  MOV R0, UR4 ;  /* 0x0000000400007c02 */ /* 0x000fce0008000f00 */
.L_x_118:
[----:B-1----:R1:W2:Y:S02]  /*7080*/  SYNCS.PHASECHK.TRANS64.TRYWAIT P0, [R0+URZ], R3 ;  /* 0x00000003000075a7 */ /* 0x0022a400080011ff */
[----:B--2---:R-:W-:Y:S05]  /*7090*/  @!P0 NANOSLEEP.SYNCS 0x989680 ;  /* 0x009896800000895d */ /* 0x004fea0003900000 */
[----:B------:R-:W2:Y:S02]  /*70a0*/  @!P0 SYNCS.PHASECHK.TRANS64 P0, [R0+URZ], R3 ;  /* 0x00000003000085a7 */ /* 0x000ea400080010ff */
[----:B--2---:R-:W-:Y:S05]  /*70b0*/  @!P0 BRA `(.L_x_118) ;  /* 0xfffffffc00f08947 */ /* 0x004fea000383ffff */
[----:B------:R-:W-:Y:S05]  /*70c0*/  BRA `(.L_x_119) ;  /* 0xffffffb8004c7947 */ /* 0x000fea000383ffff */
.L_x_46:
[----:B------:R-:W-:-:S07]  /*70d0*/  MOV R0, UR4 ;  /* 0x0000000400007c02 */ /* 0x000fce0008000f00 */
.L_x_120:
[----:B-1----:R1:W2:Y:S02]  /*70e0*/  SYNCS.PHASECHK.TRANS64.TRYWAIT P0, [R0+URZ], R3 ;  /* 0x00000003000075a7 */ /* 0x0022a400080011ff */
[----:B--2---:R-:W-:Y:S05]  /*70f0*/  @!P0 NANOSLEEP.SYNCS 0x989680 ;  /* 0x009896800000895d */ /* 0x004fea0003900000 */
[----:B------:R-:W2:Y:S02]  /*7100*/  @!P0 SYNCS.PHASECHK.TRANS64 P0, [R0+URZ], R3 ;  /* 0x00000003000085a7 */ /* 0x000ea400080010ff */
[----:B--2---:R-:W-:Y:S05]  /*7110*/  @!P0 BRA `(.L_x_120) ;  /* 0xfffffffc00f08947 */ /* 0x004fea000383ffff */
[----:B------:R-:W-:Y:S05]  /*7120*/  BRA `(.L_x_121) ;  /* 0xffffffb800587947 */ /* 0x000fea000383ffff */
.L_x_47:
[----:B------:R-:W-:-:S07]  /*7130*/  MOV R0, UR4 ;  /* 0x0000000400007c02 */ /* 0x000fce0008000f00 */
.L_x_122:
[----:B-1----:R1:W2:Y:S02]  /*7140*/  SYNCS.PHASECHK.TRANS64.TRYWAIT P0, [R0+URZ], R3 ;  /* 0x00000003000075a7 */ /* 0x0022a400080011ff */
[----:B--2---:R-:W-:Y:S05]  /*7150*/  @!P0 NANOSLEEP.SYNCS 0x989680 ;  /* 0x009896800000895d */ /* 0x004fea0003900000 */
[----:B------:R-:W2:Y:S02]  /*7160*/  @!P0 SYNCS.PHASECHK.TRANS64 P0, [R0+URZ], R3 ;  /* 0x00000003000085a7 */ /* 0x000ea400080010ff */
[----:B--2---:R-:W-:Y:S05]  /*7170*/  @!P0 BRA `(.L_x_122) ;  /* 0xfffffffc00f08947 */ /* 0x004fea000383ffff */
[----:B------:R-:W-:Y:S05]  /*7180*/  BRA `(.L_x_123) ;  /* 0xffffffb800647947 */ /* 0x000fea000383ffff */
.L_x_48:
[----:B------:R-:W-:-:S07]  /*7190*/  MOV R0, UR4 ;  /* 0x0000000400007c02 */ /* 0x000fce0008000f00 */
.L_x_124:
[----:B-1----:R1:W2:Y:S02]  /*71a0*/  SYNCS.PHASECHK.TRANS64.TRYWAIT P0, [R0+URZ], R3 ;  /* 0x00000003000075a7 */ /* 0x0022a400080011ff */
[----:B--2---:R-:W-:Y:S05]  /*71b0*/  @!P0 NANOSLEEP.SYNCS 0x989680 ;  /* 0x009896800000895d */ /* 0x004fea0003900000 */
[----:B------:R-:W2:Y:S02]  /*71c0*/  @!P0 SYNCS.PHASECHK.TRANS64 P0, [R0+URZ], R3 ;  /* 0x00000003000085a7 */ /* 0x000ea400080010ff */
[----:B--2---:R-:W-:Y:S05]  /*71d0*/  @!P0 BRA `(.L_x_124) ;  /* 0xfffffffc00f08947 */ /* 0x004fea000383ffff */
[----:B------:R-:W-:Y:S05]  /*71e0*/  BRA `(.L_x_125) ;  /* 0xffffffb800707947 */ /* 0x000fea000383ffff */
.L_x_49:
[----:B------:R-:W-:-:S07]  /*71f0*/  MOV R0, UR4 ;  /* 0x0000000400007c02 */ /* 0x000fce0008000f00 */
.L_x_126:
[----:B-1----:R1:W2:Y:S02]  /*7200*/  SYNCS.PHASECHK.TRANS64.TRYWAIT P0, [R0+URZ], R3 ;  /* 0x00000003000075a7 */ /* 0x0022a400080011ff */
[----:B--2---:R-:W-:Y:S05]  /*7210*/  @!P0 NANOSLEEP.SYNCS 0x989680 ;  /* 0x009896800000895d */ /* 0x004fea0003900000 */
[----:B------:R-:W2:Y:S02]  /*7220*/  @!P0 SYNCS.PHASECHK.TRANS64 P0, [R0+URZ], R3 ;  /* 0x00000003000085a7 */ /* 0x000ea400080010ff */
[----:B--2---:R-:W-:Y:S05]  /*7230*/  @!P0 BRA `(.L_x_126) ;  /* 0xfffffffc00f08947 */ /* 0x004fea000383ffff */
[----:B------:R-:W-:Y:S05]  /*7240*/  BRA `(.L_x_127) ;  /* 0xffffffb8007c7947 */ /* 0x000fea000383ffff */
.L_x_50:
[----:B------:R-:W-:-:S07]  /*7250*/  MOV R0, UR4 ;  /* 0x0000000400007c02 */ /* 0x000fce0008000f00 */
.L_x_128:
[----:B-1----:R1:W2:Y:S02]  /*7260*/  SYNCS.PHASECHK.TRANS64.TRYWAIT P0, [R0+URZ], R3 ;  /* 0x00000003000075a7 */ /* 0x0022a400080011ff */
[----:B--2---:R-:W-:Y:S05]  /*7270*/  @!P0 NANOSLEEP.SYNCS 0x989680 ;  /* 0x009896800000895d */ /* 0x004fea0003900000 */
[----:B------:R-:W2:Y:S02]  /*7280*/  @!P0 SYNCS.PHASECHK.TRANS64 P0, [R0+URZ], R3 ;  /* 0x00000003000085a7 */ /* 0x000ea400080010ff */
[----:B--2---:R-:W-:Y:S05]  /*7290*/  @!P0 BRA `(.L_x_128) ;  /* 0xfffffffc00f08947 */ /* 0x004fea000383ffff */
[----:B------:R-:W-:Y:S05]  /*72a0*/  BRA `(.L_x_129) ;  /* 0xffffffb800887947 */ /* 0x000fea000383ffff */
.L_x_51:
[----:B------:R-:W-:-:S07]  /*72b0*/  MOV R0, UR4 ;  /* 0x0000000400007c02 */ /* 0x000fce0008000f00 */
.L_x_130:
[----:B-1----:R1:W2:Y:S02]  /*72c0*/  SYNCS.PHASECHK.TRANS64.TRYWAIT P0, [R0+URZ], R3 ;  /* 0x00000003000075a7 */ /* 0x0022a400080011ff */
[----:B--2---:R-:W-:Y:S05]  /*72d0*/  @!P0 NANOSLEEP.SYNCS 0x989680 ;  /* 0x009896800000895d */ /* 0x004fea0003900000 */
[----:B------:R-:W2:Y:S02]  /*72e0*/  @!P0 SYNCS.PHASECHK.TRANS64 P0, [R0+URZ], R3 ;  /* 0x00000003000085a7 */ /* 0x000ea400080010ff */
[----:B--2---:R-:W-:Y:S05]  /*72f0*/  @!P0 BRA `(.L_x_130) ;  /* 0xfffffffc00f08947 */ /* 0x004fea000383ffff */
[----:B------:R-:W-:Y:S05]  /*7300*/  BRA `(.L_x_131) ;  /* 0xffffffb800947947 */ /* 0x000fea000383ffff */
.L_x_52:
[----:B------:R-:W-:-:S07]  /*7310*/  MOV R0, UR4 ;  /* 0x0000000400007c02 */ /* 0x000fce0008000f00 */
.L_x_132:
[----:B-1----:R1:W2:Y:S02]  /*7320*/  SYNCS.PHASECHK.TRANS64.TRYWAIT P0, [R0+URZ], R3 ;  /* 0x00000003000075a7 */ /* 0x0022a400080011ff */
[----:B--2---:R-:W-:Y:S05]  /*7330*/  @!P0 NANOSLEEP.SYNCS 0x989680 ;  /* 0x009896800000895d */ /* 0x004fea0003900000 */
[----:B------:R-:W2:Y:S02]  /*7340*/  @!P0 SYNCS.PHASECHK.TRANS64 P0, [R0+URZ], R3 ;  /* 0x00000003000085a7 */ /* 0x000ea400080010ff */
[----:B--2---:R-:W-:Y:S05]  /*7350*/  @!P0 BRA `(.L_x_132) ;  /* 0xfffffffc00f08947 */ /* 0x004fea000383ffff */
[----:B------:R-:W-:Y:S05]  /*7360*/  BRA `(.L_x_133) ;  /* 0xffffffb800a07947 */ /* 0x000fea000383ffff */
.L_x_53:
[----:B------:R-:W-:-:S07]  /*7370*/  MOV R0, UR4 ;  /* 0x0000000400007c02 */ /* 0x000fce0008000f00 */
.L_x_134:
[----:B-1----:R1:W2:Y:S02]  /*7380*/  SYNCS.PHASECHK.TRANS64.TRYWAIT P0, [R0+URZ], R3 ;  /* 0x00000003000075a7 */ /* 0x0022a400080011ff */
[----:B--2---:R-:W-:Y:S05]  /*7390*/  @!P0 NANOSLEEP.SYNCS 0x989680 ;  /* 0x009896800000895d */ /* 0x004fea0003900000 */
[----:B------:R-:W2:Y:S02]  /*73a0*/  @!P0 SYNCS.PHASECHK.TRANS64 P0, [R0+URZ], R3 ;  /* 0x00000003000085a7 */ /* 0x000ea400080010ff */
[----:B--2---:R-:W-:Y:S05]  /*73b0*/  @!P0 BRA `(.L_x_134) ;  /* 0xfffffffc00f08947 */ /* 0x004fea000383ffff */
[----:B------:R-:W-:Y:S05]  /*73c0*/  BRA `(.L_x_135) ;  /* 0xffffffb800ac7947 */ /* 0x000fea000383ffff */
.L_x_54:
[----:B------:R-:W-:-:S07]  /*73d0*/  MOV R0, UR4 ;  /* 0x0000000400007c02 */ /* 0x000fce0008000f00 */
.L_x_136:
[----:B-1----:R1:W2:Y:S02]  /*73e0*/  SYNCS.PHASECHK.TRANS64.TRYWAIT P0, [R0+URZ], R3 ;  /* 0x00000003000075a7 */ /* 0x0022a400080011ff */
[----:B--2---:R-:W-:Y:S05]  /*73f0*/  @!P0 NANOSLEEP.SYNCS 0x989680 ;  /* 0x009896800000895d */ /* 0x004fea0003900000 */
[----:B------:R-:W2:Y:S02]  /*7400*/  @!P0 SYNCS.PHASECHK.TRANS64 P0, [R0+URZ], R3 ;  /* 0x00000003000085a7 */ /* 0x000ea400080010ff */
[----:B--2---:R-:W-:Y:S05]  /*7410*/  @!P0 BRA `(.L_x_136) ;  /* 0xfffffffc00f08947 */ /* 0x004fea000383ffff */
[----:B------:R-:W-:Y:S05]  /*7420*/  BRA `(.L_x_137) ;  /* 0xffffffb800b87947 */ /* 0x000fea000383ffff */
.L_x_55:
[----:B------:R-:W-:-:S07]  /*7430*/  MOV R0, UR4 ;  /* 0x0000000400007c02 */ /* 0x000fce0008000f00 */
.L_x_138:
[----:B-1----:R1:W2:Y:S02]  /*7440*/  SYNCS.PHASECHK.TRANS64.TRYWAIT P0, [R0+URZ], R3 ;  /* 0x00000003000075a7 */ /* 0x0022a400080011ff */
[----:B--2---:R-:W-:Y:S05]  /*7450*/  @!P0 NANOSLEEP.SYNCS 0x989680 ;  /* 0x009896800000895d */ /* 0x004fea0003900000 */
[----:B------:R-:W2:Y:S02]  /*7460*/  @!P0 SYNCS.PHASECHK.TRANS64 P0, [R0+URZ], R3 ;  /* 0x00000003000085a7 */ /* 0x000ea400080010ff */
[----:B--2---:R-:W-:Y:S05]  /*7470*/  @!P0 BRA `(.L_x_138) ;  /* 0xfffffffc00f08947 */ /* 0x004fea000383ffff */
[----:B------:R-:W-:Y:S05]  /*7480*/  BRA `(.L_x_139) ;  /* 0xffffffb800c47947 */ /* 0x000fea000383ffff */
.L_x_58:
[----:B--2---:R2:W3:Y:S02]  /*7490*/  SYNCS.PHASECHK.TRANS64.TRYWAIT P0, [R2+URZ+0x150], R4 ;  /* 0x00015004020075a7 */ /* 0x0044e400080011ff */
[----:B---3--:R-:W-:Y:S05]  /*74a0*/  @!P0 NANOSLEEP.SYNCS 0x989680 ;  /* 0x009896800000895d */ /* 0x008fea0003900000 */
[----:B------:R-:W3:Y:S02]  /*74b0*/  @!P0 SYNCS.PHASECHK.TRANS64 P0, [R2+URZ+0x150], R4 ;  /* 0x00015004020085a7 */ /* 0x000ee400080010ff */
[----:B---3--:R-:W-:Y:S05]  /*74c0*/  @!P0 BRA `(.L_x_58) ;  /* 0xfffffffc00f08947 */ /* 0x008fea000383ffff */
[----:B------:R-:W-:Y:S05]  /*74d0*/  BRA `(.L_x_140) ;  /* 0xffffffbc00207947 */ /* 0x000fea000383ffff */
.L_x_59:
[----:B------:R-:W-:-:S07]  /*74e0*/  MOV R2, UR5 ;  /* 0x0000000500027c02 */ /* 0x000fce0008000f00 */
.L_x_141:
[----:B--2---:R2:W3:Y:S02]  /*74f0*/  SYNCS.PHASECHK.TRANS64.TRYWAIT P0, [R2+URZ+0x100], R5 ;  /* 0x00010005020075a7 */ /* 0x0044e400080011ff */
[----:B---3--:R-:W-:Y:S05]  /*7500*/  @!P0 NANOSLEEP.SYNCS 0x989680 ;  /* 0x009896800000895d */ /* 0x008fea0003900000 */
[----:B------:R-:W3:Y:S02]  /*7510*/  @!P0 SYNCS.PHASECHK.TRANS64 P0, [R2+URZ+0x100], R5 ;  /* 0x00010005020085a7 */ /* 0x000ee400080010ff */
[----:B---3--:R-:W-:Y:S05]  /*7520*/  @!P0 BRA `(.L_x_141) ;  /* 0xfffffffc00f08947 */ /* 0x008fea000383ffff */
[----:B------:R-:W-:Y:S05]  /*7530*/  BRA `(.L_x_142) ;  /* 0xffffffbc00307947 */ /* 0x000fea000383ffff */
.L_x_60:
[----:B--2---:R2:W3:Y:S02]  /*7540*/  SYNCS.PHASECHK.TRANS64.TRYWAIT P1, [R2+URZ+0xf0], R4 ;  /* 0x0000f004020075a7 */ /* 0x0044e400080211ff */
[----:B---3--:R-:W-:Y:S05]  /*7550*/  @!P1 NANOSLEEP.SYNCS 0x989680 ;  /* 0x009896800000995d */ /* 0x008fea0003900000 */
[----:B------:R-:W3:Y:S02]  /*7560*/  @!P1 SYNCS.PHASECHK.TRANS64 P1, [R2+URZ+0xf0], R4 ;  /* 0x0000f004020095a7 */ /* 0x000ee400080210ff */
[----:B---3--:R-:W-:Y:S05]  /*7570*/  @!P1 BRA `(.L_x_60) ;  /* 0xfffffffc00f09947 */ /* 0x008fea000383ffff */
[----:B------:R-:W-:Y:S05]  /*7580*/  BRA `(.L_x_143) ;  /* 0xffffffbc00607947 */ /* 0x000fea000383ffff */
.L_x_63:
[----:B------:R-:W-:-:S07]  /*7590*/  MOV R0, UR5 ;  /* 0x0000000500007c02 */ /* 0x000fce0008000f00 */
.L_x_144:
[----:B--2---:R2:W3:Y:S02]  /*75a0*/  SYNCS.PHASECHK.TRANS64.TRYWAIT P0, [R0+URZ+0x100], R2 ;  /* 0x00010002000075a7 */ /* 0x0044e400080011ff */
[----:B---3--:R-:W-:Y:S05]  /*75b0*/  @!P0 NANOSLEEP.SYNCS 0x989680 ;  /* 0x009896800000895d */ /* 0x008fea0003900000 */
[----:B------:R-:W3:Y:S02]  /*75c0*/  @!P0 SYNCS.PHASECHK.TRANS64 P0, [R0+URZ+0x100], R2 ;  /* 0x00010002000085a7 */ /* 0x000ee400080010ff */
[----:B---3--:R-:W-:Y:S05]  /*75d0*/  @!P0 BRA `(.L_x_144) ;  /* 0xfffffffc00f08947 */ /* 0x008fea000383ffff */
[----:B------:R-:W-:Y:S05]  /*75e0*/  BRA `(.L_x_62) ;  /* 0xffffffbc00b47947 */ /* 0x000fea000383ffff */
.L_x_70:
[----:B-1----:R1:W2:Y:S02]  /*75f0*/  SYNCS.PHASECHK.TRANS64.TRYWAIT P1, [R0+URZ+0xf0], R2 ;  /* 0x0000f002000075a7 */ /* 0x0022a400080211ff */
[----:B--2---:R-:W-:Y:S05]  /*7600*/  @!P1 NANOSLEEP.SYNCS 0x989680 ;  /* 0x009896800000995d */ /* 0x004fea0003900000 */
[----:B------:R-:W2:Y:S02]  /*7610*/  @!P1 SYNCS.PHASECHK.TRANS64 P1, [R0+URZ+0xf0], R2 ;  /* 0x0000f002000095a7 */ /* 0x000ea400080210ff */
[----:B--2---:R-:W-:Y:S05]  /*7620*/  @!P1 BRA `(.L_x_70) ;  /* 0xfffffffc00f09947 */ /* 0x004fea000383ffff */
[----:B------:R-:W-:Y:S05]  /*7630*/  BRA `(.L_x_145) ;  /* 0xffffffc400287947 */ /* 0x000fea000383ffff */
.L_x_71:
[----:B------:R-:W-:-:S07]  /*7640*/  MOV R2, UR7 ;  /* 0x0000000700027c02 */ /* 0x000fce0008000f00 */
.L_x_146:
[----:B-1----:R1:W2:Y:S02]  /*7650*/  SYNCS.PHASECHK.TRANS64.TRYWAIT P0, [R2+URZ+0x130], R0 ;  /* 0x00013000020075a7 */ /* 0x0022a400080011ff */
[----:B--2---:R-:W-:Y:S05]  /*7660*/  @!P0 NANOSLEEP.SYNCS 0x989680 ;  /* 0x009896800000895d */ /* 0x004fea0003900000 */
[----:B------:R-:W2:Y:S02]  /*7670*/  @!P0 SYNCS.PHASECHK.TRANS64 P0, [R2+URZ+0x130], R0 ;  /* 0x00013000020085a7 */ /* 0x000ea400080010ff */
[----:B--2---:R-:W-:Y:S05]  /*7680*/  @!P0 BRA `(.L_x_146) ;  /* 0xfffffffc00f08947 */ /* 0x004fea000383ffff */
[----:B------:R-:W-:Y:S05]  /*7690*/  BRA `(.L_x_147) ;  /* 0xffffffc400747947 */ /* 0x000fea000383ffff */
.L_x_74:
[----:B------:R-:W-:Y:S07]  /*76a0*/  MOV R0, UR6 ;  /* 0x0000000600007c02 */ /* 0x000fee0008000f00 */
.L_x_148:
[----:B-1----:R1:W2:Y:S02]  /*76b0*/  SYNCS.PHASECHK.TRANS64.TRYWAIT P0, [R0+URZ], R2 ;  /* 0x00000002000075a7 */ /* 0x0022a400080011ff */
[----:B--2---:R-:W-:Y:S05]  /*76c0*/  @!P0 NANOSLEEP.SYNCS 0x989680 ;  /* 0x009896800000895d */ /* 0x004fea0003900000 */
[----:B------:R-:W2:Y:S02]  /*76d0*/  @!P0 SYNCS.PHASECHK.TRANS64 P0, [R0+URZ], R2 ;  /* 0x00000002000085a7 */ /* 0x000ea400080010ff */
[----:B--2---:R-:W-:Y:S05]  /*76e0*/  @!P0 BRA `(.L_x_148) ;  /* 0xfffffffc00f08947 */ /* 0x004fea000383ffff */
[----:B------:R-:W-:Y:S05]  /*76f0*/  BRA `(.L_x_73) ;  /* 0xffffffc400907947 */ /* 0x000fea000383ffff */
.L_x_77:
[----:B------:R-:W-:-:S07]  /*7700*/  MOV R0, UR6 ;  /* 0x0000000600007c02 */ /* 0x000fce0008000f00 */
.L_x_149:
[----:B--2---:R2:W3:Y:S02]  /*7710*/  SYNCS.PHASECHK.TRANS64.TRYWAIT P0, [R0+URZ], R2 ;  /* 0x00000002000075a7 */ /* 0x0044e400080011ff */
[----:B---3--:R-:W-:Y:S05]  /*7720*/  @!P0 NANOSLEEP.SYNCS 0x989680 ;  /* 0x009896800000895d */ /* 0x008fea0003900000 */
[----:B------:R-:W3:Y:S02]  /*7730*/  @!P0 SYNCS.PHASECHK.TRANS64 P0, [R0+URZ], R2 ;  /* 0x00000002000085a7 */ /* 0x000ee400080010ff */
[----:B---3--:R-:W-:Y:S05]  /*7740*/  @!P0 BRA `(.L_x_149) ;  /* 0xfffffffc00f08947 */ /* 0x008fea000383ffff */
[----:B------:R-:W-:Y:S05]  /*7750*/  BRA `(.L_x_150) ;  /* 0xffffffc800707947 */ /* 0x000fea000383ffff */
.L_x_78:
[----:B------:R-:W-:-:S07]  /*7760*/  MOV R0, UR6 ;  /* 0x0000000600007c02 */ /* 0x000fce0008000f00 */
.L_x_151:
[----:B-1----:R1:W2:Y:S02]  /*7770*/  SYNCS.PHASECHK.TRANS64.TRYWAIT P0, [R0+URZ], R3 ;  /* 0x00000003000075a7 */ /* 0x0022a400080011ff */
[----:B--2---:R-:W-:Y:S05]  /*7780*/  @!P0 NANOSLEEP.SYNCS 0x989680 ;  /* 0x009896800000895d */ /* 0x004fea0003900000 */
[----:B------:R-:W2:Y:S02]  /*7790*/  @!P0 SYNCS.PHASECHK.TRANS64 P0, [R0+URZ], R3 ;  /* 0x00000003000085a7 */ /* 0x000ea400080010ff */
[----:B--2---:R-:W-:Y:S05]  /*77a0*/  @!P0 BRA `(.L_x_151) ;  /* 0xfffffffc00f08947 */ /* 0x004fea000383ffff */
[----:B------:R-:W-:Y:S05]  /*77b0*/  BRA `(.L_x_152) ;  /* 0xffffffc8007c7947 */ /* 0x000fea000383ffff */
.L_x_79:
[----:B------:R-:W-:-:S07]  /*77c0*/  MOV R0, UR6 ;  /* 0x0000000600007c02 */ /* 0x000fce0008000f00 */
.L_x_153:
[----:B-1----:R1:W2:Y:S02]  /*77d0*/  SYNCS.PHASECHK.TRANS64.TRYWAIT P0, [R0+URZ], R3 ;  /* 0x00000003000075a7 */ /* 0x0022a400080011ff */
[----:B--2---:R-:W-:Y:S05]  /*77e0*/  @!P0 NANOSLEEP.SYNCS 0x989680 ;  /* 0x009896800000895d */ /* 0x004fea0003900000 */
[----:B------:R-:W2:Y:S02]  /*77f0*/  @!P0 SYNCS.PHASECHK.TRANS64 P0, [R0+URZ], R3 ;  /* 0x00000003000085a7 */ /* 0x000ea400080010ff */
[----:B--2---:R-:W-:Y:S05]  /*7800*/  @!P0 BRA `(.L_x_153) ;  /* 0xfffffffc00f08947 */ /* 0x004fea000383ffff */
[----:B------:R-:W-:Y:S05]  /*7810*/  BRA `(.L_x_154) ;  /* 0xffffffc800887947 */ /* 0x000fea000383ffff */
.L_x_80:
[----:B-1----:R-:W-:-:S07]  /*7820*/  MOV R0, UR7 ;  /* 0x0000000700007c02 */ /* 0x002fce0008000f00 */
.L_x_155:
[----:B-1----:R1:W2:Y:S02]  /*7830*/  SYNCS.PHASECHK.TRANS64.TRYWAIT P0, [R0+URZ], R2 ;  /* 0x00000002000075a7 */ /* 0x0022a400080011ff */
[----:B--2---:R-:W-:Y:S05]  /*7840*/  @!P0 NANOSLEEP.SYNCS 0x989680 ;  /* 0x009896800000895d */ /* 0x004fea0003900000 */
[----:B------:R-:W2:Y:S02]  /*7850*/  @!P0 SYNCS.PHASECHK.TRANS64 P0, [R0+URZ], R2 ;  /* 0x00000002000085a7 */ /* 0x000ea400080010ff */
[----:B--2---:R-:W-:Y:S05]  /*7860*/  @!P0 BRA `(.L_x_155) ;  /* 0xfffffffc00f08947 */ /* 0x004fea000383ffff */
[----:B------:R-:W-:Y:S05]  /*7870*/  BRA `(.L_x_156) ;  /* 0xffffffc800947947 */ /* 0x000fea000383ffff */
.L_x_85:
[----:B---3--:R3:W4:Y:S02]  /*7880*/  SYNCS.PHASECHK.TRANS64.TRYWAIT P0, [R7+URZ+0xf0], R0 ;  /* 0x0000f000070075a7 */ /* 0x00872400080011ff */
[----:B----4-:R-:W-:Y:S05]  /*7890*/  @!P0 NANOSLEEP.SYNCS 0x989680 ;  /* 0x009896800000895d */ /* 0x010fea0003900000 */
[----:B------:R-:W4:Y:S02]  /*78a0*/  @!P0 SYNCS.PHASECHK.TRANS64 P0, [R7+URZ+0xf0], R0 ;  /* 0x0000f000070085a7 */ /* 0x000f2400080010ff */
[----:B----4-:R-:W-:Y:S05]  /*78b0*/  @!P0 BRA `(.L_x_85) ;  /* 0xfffffffc00f08947 */ /* 0x010fea000383ffff */
[----:B------:R-:W-:Y:S05]  /*78c0*/  BRA `(.L_x_157) ;  /* 0xffffffcc00a47947 */ /* 0x000fea000383ffff */
.L_x_88:
[----:B-1----:R-:W-:Y:S07]  /*78d0*/  MOV R0, UR19 ;  /* 0x0000001300007c02 */ /* 0x002fee0008000f00 */
.L_x_158:
[----:B-1----:R1:W3:Y:S02]  /*78e0*/  SYNCS.PHASECHK.TRANS64.TRYWAIT P2, [R0+URZ+0xe8], R7 ;  /* 0x0000e807000075a7 */ /* 0x0022e400080411ff */
[----:B---3--:R-:W-:Y:S05]  /*78f0*/  @!P2 NANOSLEEP.SYNCS 0x989680 ;  /* 0x009896800000a95d */ /* 0x008fea0003900000 */
[----:B------:R-:W3:Y:S02]  /*7900*/  @!P2 SYNCS.PHASECHK.TRANS64 P2, [R0+URZ+0xe8], R7 ;  /* 0x0000e8070000a5a7 */ /* 0x000ee400080410ff */
[----:B---3--:R-:W-:Y:S05]  /*7910*/  @!P2 BRA `(.L_x_158) ;  /* 0xfffffffc00f0a947 */ /* 0x008fea000383ffff */
[----:B------:R-:W-:Y:S05]  /*7920*/  BRA `(.L_x_87) ;  /* 0xffffffd000ec7947 */ /* 0x000fea000383ffff */
.L_x_91:
[----:B-1----:R-:W-:Y:S07]  /*7930*/  MOV R0, UR19 ;  /* 0x0000001300007c02 */ /* 0x002fee0008000f00 */
.L_x_159:
[----:B-1----:R1:W3:Y:S02]  /*7940*/  SYNCS.PHASECHK.TRANS64.TRYWAIT P0, [R0+URZ+0xd8], R6 ;  /* 0x0000d806000075a7 */ /* 0x0022e400080011ff */
[----:B---3--:R-:W-:Y:S05]  /*7950*/  @!P0 NANOSLEEP.SYNCS 0x989680 ;  /* 0x009896800000895d */ /* 0x008fea0003900000 */
[----:B------:R-:W3:Y:S02]  /*7960*/  @!P0 SYNCS.PHASECHK.TRANS64 P0, [R0+URZ+0xd8], R6 ;  /* 0x0000d806000085a7 */ /* 0x000ee400080010ff */
[----:B---3--:R-:W-:Y:S05]  /*7970*/  @!P0 BRA `(.L_x_159) ;  /* 0xfffffffc00f08947 */ /* 0x008fea000383ffff */
[----:B------:R-:W-:Y:S05]  /*7980*/  BRA `(.L_x_160) ;  /* 0xffffffd400387947 */ /* 0x000fea000383ffff */
.L_x_94:
[----:B---3--:R3:W1:Y:S02]  /*7990*/  SYNCS.PHASECHK.TRANS64.TRYWAIT P0, [R3+URZ+0xf0], R0 ;  /* 0x0000f000030075a7 */ /* 0x00866400080011ff */
[----:B-1----:R-:W-:Y:S05]  /*79a0*/  @!P0 NANOSLEEP.SYNCS 0x989680 ;  /* 0x009896800000895d */ /* 0x002fea0003900000 */
[----:B------:R-:W1:Y:S02]  /*79b0*/  @!P0 SYNCS.PHASECHK.TRANS64 P0, [R3+URZ+0xf0], R0 ;  /* 0x0000f000030085a7 */ /* 0x000e6400080010ff */
[----:B-1----:R-:W-:Y:S05]  /*79c0*/  @!P0 BRA `(.L_x_94) ;  /* 0xfffffffc00f08947 */ /* 0x002fea000383ffff */
[----:B------:R-:W-:Y:S05]  /*79d0*/  BRA `(.L_x_161) ;  /* 0xffffffd800807947 */ /* 0x000fea000383ffff */
.L_x_105:
[----:B-1----:R-:W-:Y:S04]  /*79e0*/  MOV R0, UR57 ;  /* 0x0000003900007c02 */ /* 0x002fe80008000f00 */
[----:B------:R1:W2:Y:S03]  /*79f0*/  SYNCS.PHASECHK.TRANS64.TRYWAIT P1, [R0+URZ+0xd0], R4 ;  /* 0x0000d004000075a7 */ /* 0x0002a600080211ff */
[----:B--2---:R-:W-:Y:S05]  /*7a00*/  @!P1 NANOSLEEP.SYNCS 0x989680 ;  /* 0x009896800000995d */ /* 0x004fea0003900000 */
[----:B------:R-:W2:Y:S02]  /*7a10*/  @!P1 SYNCS.PHASECHK.TRANS64 P1, [R0+URZ+0xd0], R4 ;  /* 0x0000d004000095a7 */ /* 0x000ea400080210ff */
[----:B--2---:R-:W-:Y:S05]  /*7a20*/  @!P1 BRA `(.L_x_105) ;  /* 0xfffffffc00ec9947 */ /* 0x004fea000383ffff */
[----:B------:R-:W-:Y:S05]  /*7a30*/  BRA `(.L_x_104) ;  /* 0xffffffe400a47947 */ /* 0x000fea000383ffff */
.L_x_107:
[----:B------:R1:W1:Y:S02]  /*7a40*/  SYNCS.PHASECHK.TRANS64.TRYWAIT P1, [R16+URZ+0x110], R3 ;  /* 0x00011003100075a7 */ /* 0x00026400080211ff */
[----:B-1----:R-:W-:Y:S05]  /*7a50*/  @!P1 NANOSLEEP.SYNCS 0x989680 ;  /* 0x009896800000995d */ /* 0x002fea0003900000 */
[----:B------:R-:W1:Y:S02]  /*7a60*/  @!P1 SYNCS.PHASECHK.TRANS64 P1, [R16+URZ+0x110], R3 ;  /* 0x00011003100095a7 */ /* 0x000e6400080210ff */
[----:B-1----:R-:W-:Y:S05]  /*7a70*/  @!P1 BRA `(.L_x_107) ;  /* 0xfffffffc00f09947 */ /* 0x002fea000383ffff */
[----:B------:R-:W-:Y:S05]  /*7a80*/  BRA `(.L_x_106) ;  /* 0xffffffe400e07947 */ /* 0x000fea000383ffff */
        .weak           $__internal_0_$__cuda_sm10x_tcgen05_guardrail_trap_col_being_dealloced_not_returned_by_alloc
        .type           $__internal_0_$__cuda_sm10x_tcgen05_guardrail_trap_col_being_dealloced_not_returned_by_alloc,@function
        .size           $__internal_0_$__cuda_sm10x_tcgen05_guardrail_trap_col_being_dealloced_not_returned_by_alloc,($__internal_1_$__cuda_sm10x_tcgen05_guardrail_trap_phase_invalid_during_alloc - $__internal_0_$__cuda_sm10x_tcgen05_guardrail_trap_col_being_dealloced_not_returned_by_alloc)
$__internal_0_$__cuda_sm10x_tcgen05_guardrail_trap_col_being_dealloced_not_returned_by_alloc:
[----:B------:R-:W-:Y:S05]  /*7a90*/  BPT.TRAP 0x1 ;  /* 0x000000040000795c */ /* 0x000fea0000300000 */
[----:B------:R-:W-:-:S04]  /*7aa0*/  HFMA2 R3, -RZ, RZ, 0, 0 ;  /* 0x00000000ff037431 */ /* 0x000fc800000001ff */
[----:B------:R-:W-:Y:S05]  /*7ab0*/  RET.REL.NODEC R2 `(_ZN7cutlass13device_kernelINS_4gemm6kernel13GemmUniversalIN4cute5tupleIJiiiiEEENS1_10collective13CollectiveMmaINS1_35MainloopSm100TmaUmmaWarpSpecializedILi13ELi2ELi4ENS5_IJNS4_1CILi2EEENSA_ILi4EEENSA_ILi1EEEEEEEENS5_IJNSA_ILi64EEESG_NSA_ILi128EEEEEEaNS5_IJlSD_lEEEaSJ_NS4_8TiledMMAINS4_8MMA_AtomIJNS4_15SM100_MMA_S8_SSIaaiLi64ELi64ELNS4_4UMMA5MajorE0ELSO_0ELNSN_8SaturateE0EEEEEENS4_6LayoutINS5_IJSD_SD_SD_EEENS5_IJNSA_ILi0EEESU_SU_EEEEENS5_IJNS4_10UnderscoreESX_SX_EEEEENS4_23SM90_TMA_LOAD_MULTICASTENS4_14ComposedLayoutINS4_7SwizzleILi3ELi4ELi3EEENS4_18smem_ptr_flag_bitsILi8EEENSS_INS5_IJNSA_ILi8EEESH_EEENS5_IJSH_SD_EEEEEEEvNS4_8identityES10_S1A_vS1B_EENS_8epilogue10collective18CollectiveEpilogueINS1D_23Sm100TmaWarpSpecializedILi1ELi1ELi32ELb0ELb0EEEJSI_NS5_IJNSS_ISG_SD_EES1I_EEEaSJ_aSJ_NS1D_6fusion15FusionCallbacksIS1H_NS1K_17LinearCombinationIaiaiLNS_15FloatRoundStyleE2EEESI_S1J_JEEENS4_5SM1004TMEM4LOAD26SM100_TMEM_LOAD_16dp32b32xENS4_13SM90_TMA_LOADENS11_INS12_ILi2ELi4ELi3EEES15_NSS_INS5_IJS16_SG_EEENS5_IJSG_SD_EEEEEEENS4_39AutoVectorizingCopyWithAssumedAlignmentILi128EEENS4_14SM90_TMA_STOREES1Z_S21_S21_EEEvvEEEEvNT_6ParamsE) ;  /* 0xffffff8402507950 */ /* 0x000fea0003c3ffff */
        .weak           $__internal_1_$__cuda_sm10x_tcgen05_guardrail_trap_phase_invalid_during_alloc
        .type           $__internal_1_$__cuda_sm10x_tcgen05_guardrail_trap_phase_invalid_during_alloc,@function
        .size           $__internal_1_$__cuda_sm10x_tcgen05_guardrail_trap_phase_invalid_during_alloc,($__internal_2_$__cuda_sm10x_tcgen05_guardrail_trap_unallocated_columns_being_dealloced - $__internal_1_$__cuda_sm10x_tcgen05_guardrail_trap_phase_invalid_during_alloc)
$__internal_1_$__cuda_sm10x_tcgen05_guardrail_trap_phase_invalid_during_alloc:
[----:B------:R-:W-:Y:S05]  /*7ac0*/  BPT.TRAP 0x1 ;  /* 0x000000040000795c */ /* 0x000fea0000300000 */
[----:B------:R-:W-:-:S04]  /*7ad0*/  MOV R5, 0x0 ;  /* 0x0000000000057802 */ /* 0x000fc80000000f00 */
[----:B------:R-:W-:Y:S05]  /*7ae0*/  RET.REL.NODEC R4 `(_ZN7cutlass13device_kernelINS_4gemm6kernel13GemmUniversalIN4cute5tupleIJiiiiEEENS1_10collective13CollectiveMmaINS1_35MainloopSm100TmaUmmaWarpSpecializedILi13ELi2ELi4ENS5_IJNS4_1CILi2EEENSA_ILi4EEENSA_ILi1EEEEEEEENS5_IJNSA_ILi64EEESG_NSA_ILi128EEEEEEaNS5_IJlSD_lEEEaSJ_NS4_8TiledMMAINS4_8MMA_AtomIJNS4_15SM100_MMA_S8_SSIaaiLi64ELi64ELNS4_4UMMA5MajorE0ELSO_0ELNSN_8SaturateE0EEEEEENS4_6LayoutINS5_IJSD_SD_SD_EEENS5_IJNSA_ILi0EEESU_SU_EEEEENS5_IJNS4_10UnderscoreESX_SX_EEEEENS4_23SM90_TMA_LOAD_MULTICASTENS4_14ComposedLayoutINS4_7SwizzleILi3ELi4ELi3EEENS4_18smem_ptr_flag_bitsILi8EEENSS_INS5_IJNSA_ILi8EEESH_EEENS5_IJSH_SD_EEEEEEEvNS4_8identityES10_S1A_vS1B_EENS_8epilogue10collective18CollectiveEpilogueINS1D_23Sm100TmaWarpSpecializedILi1ELi1ELi32ELb0ELb0EEEJSI_NS5_IJNSS_ISG_SD_EES1I_EEEaSJ_aSJ_NS1D_6fusion15FusionCallbacksIS1H_NS1K_17LinearCombinationIaiaiLNS_15FloatRoundStyleE2EEESI_S1J_JEEENS4_5SM1004TMEM4LOAD26SM100_TMEM_LOAD_16dp32b32xENS4_13SM90_TMA_LOADENS11_INS12_ILi2ELi4ELi3EEES15_NSS_INS5_IJS16_SG_EEENS5_IJSG_SD_EEEEEEENS4_39AutoVectorizingCopyWithAssumedAlignmentILi128EEENS4_14SM90_TMA_STOREES1Z_S21_S21_EEEvvEEEEvNT_6ParamsE) ;  /* 0xffffff8404447950 */ /* 0x000fea0003c3ffff */
        .weak           $__internal_2_$__cuda_sm10x_tcgen05_guardrail_trap_unallocated_columns_being_dealloced
        .type           $__internal_2_$__cuda_sm10x_tcgen05_guardrail_trap_unallocated_columns_being_dealloced,@function
        .size           $__internal_2_$__cuda_sm10x_tcgen05_guardrail_trap_unallocated_columns_being_dealloced,(.L_x_163 - $__internal_2_$__cuda_sm10x_tcgen05_guardrail_trap_unallocated_columns_being_dealloced)
$__internal_2_$__cuda_sm10x_tcgen05_guardrail_trap_unallocated_columns_being_dealloced:
[----:B------:R-:W-:Y:S05]  /*7af0*/  BPT.TRAP 0x1 ;  /* 0x000000040000795c */ /* 0x000fea0000300000 */
[----:B------:R-:W-:-:S04]  /*7b00*/  HFMA2 R3, -RZ, RZ, 0, 0 ;  /* 0x00000000ff037431 */ /* 0x000fc800000001ff */
[----:B------:R-:W-:Y:S05]  /*7b10*/  RET.REL.NODEC R2 `(_ZN7cutlass13device_kernelINS_4gemm6kernel13GemmUniversalIN4cute5tupleIJiiiiEEENS1_10collective13CollectiveMmaINS1_35MainloopSm100TmaUmmaWarpSpecializedILi13ELi2ELi4ENS5_IJNS4_1CILi2EEENSA_ILi4EEENSA_ILi1EEEEEEEENS5_IJNSA_ILi64EEESG_NSA_ILi128EEEEEEaNS5_IJlSD_lEEEaSJ_NS4_8TiledMMAINS4_8MMA_AtomIJNS4_15SM100_MMA_S8_SSIaaiLi64ELi64ELNS4_4UMMA5MajorE0ELSO_0ELNSN_8SaturateE0EEEEEENS4_6LayoutINS5_IJSD_SD_SD_EEENS5_IJNSA_ILi0EEESU_SU_EEEEENS5_IJNS4_10UnderscoreESX_SX_EEEEENS4_23SM90_TMA_LOAD_MULTICASTENS4_14ComposedLayoutINS4_7SwizzleILi3ELi4ELi3EEENS4_18smem_ptr_flag_bitsILi8EEENSS_INS5_IJNSA_ILi8EEESH_EEENS5_IJSH_SD_EEEEEEEvNS4_8identityES10_S1A_vS1B_EENS_8epilogue10collective18CollectiveEpilogueINS1D_23Sm100TmaWarpSpecializedILi1ELi1ELi32ELb0ELb0EEEJSI_NS5_IJNSS_ISG_SD_EES1I_EEEaSJ_aSJ_NS1D_6fusion15FusionCallbacksIS1H_NS1K_17LinearCombinationIaiaiLNS_15FloatRoundStyleE2EEESI_S1J_JEEENS4_5SM1004TMEM4LOAD26SM100_TMEM_LOAD_16dp32b32xENS4_13SM90_TMA_LOADENS11_INS12_ILi2ELi4ELi3EEES15_NSS_INS5_IJS16_SG_EEENS5_IJSG_SD_EEEEEEENS4_39AutoVectorizingCopyWithAssumedAlignmentILi128EEENS4_14SM90_TMA_STOREES1Z_S21_S21_EEEvvEEEEvNT_6ParamsE) ;  /* 0xffffff8402387950 */ /* 0x000fea0003c3ffff */
.L_x_162:
[----:B------:R-:W-:-:S00]  /*7b20*/  BRA `(.L_x_162) ;  /* 0xfffffffc00fc7947 */ /* 0x000fc0000383ffff */
[----:B------:R-:W-:-:S00]  /*7b30*/  NOP ;  /* 0x0000000000007918 */ /* 0x000fc00000000000 */
        /* <DEDUP_REMOVED lines=12> */
.L_x_163:


//--------------------- .nv.global.init           --------------------------
	.section	.nv.global.init,"aw",@progbits
.nv.global.init:
	.type		$str$27,@object
	.size		$str$27,($str$28 - $str$27)
$str$27:
        /*0000*/ 	.byte	0x28, 0x61, 0x64, 0x64, 0x72, 0x65, 0x73, 0x73, 0x20, 0x26, 0x20, 0x6d, 0x61, 0x73, 0x6b, 0x29
        /*0010*/ 	.byte	0x20, 0x3d, 0x3d, 0x20, 0x30, 0x00
	.type		$str$28,@object
	.size		$str$28,($str$26 - $str$28)
$str$28:
        /*0016*/ 	.byte	0x2f, 0x74, 0x6d, 0x70, 0x2f, 0x63, 0x75, 0x74, 0x6c, 0x61, 0x73, 0x73, 0x5f, 0x73, 0x77, 0x65
        /*0026*/ 	.byte	0x65, 0x70, 0x5f, 0x73, 0x72, 0x63, 0x2f, 0x69, 0x6e, 0x63, 0x6c, 0x75, 0x64, 0x65, 0x2f, 0x63
        /*0036*/ 	.byte	0x75, 0x74, 0x65, 0x2f, 0x70, 0x6f, 0x69, 0x6e, 0x74, 0x65, 0x72, 0x5f, 0x66, 0x6c, 0x61, 0x67
        /*0046*/ 	.byte	0x67, 0x65, 0x64, 0x2e, 0x68, 0x70, 0x70, 0x00
	.type		$str$26,@object
	.size		$str$26,($str$25 - $str$26)
$str$26:
        /*004e*/ 	.byte	0x2f, 0x74, 0x6d, 0x70, 0x2f, 0x63, 0x75, 0x74, 0x6c, 0x61, 0x73, 0x73, 0x5f, 0x73, 0x77, 0x65
        /*005e*/ 	.byte	0x65, 0x70, 0x5f, 0x73, 0x72, 0x63, 0x2f, 0x69, 0x6e, 0x63, 0x6c, 0x75, 0x64, 0x65, 0x2f, 0x63
        /*006e*/ 	.byte	0x75, 0x74, 0x65, 0x2f, 0x61, 0x74, 0x6f, 0x6d, 0x2f, 0x63, 0x6f, 0x70, 0x79, 0x5f, 0x74, 0x72
        /*007e*/ 	.byte	0x61, 0x69, 0x74, 0x73, 0x5f, 0x73, 0x6d, 0x31, 0x30, 0x30, 0x2e, 0x68, 0x70, 0x70, 0x00
	.type		$str$25,@object
	.size		$str$25,(__unnamed_1 - $str$25)
$str$25:
        /*008d*/ 	.byte	0x28, 0x28, 0x75, 0x69, 0x6e, 0x74, 0x33, 0x32, 0x5f, 0x74, 0x28, 0x74, 0x68, 0x72, 0x65, 0x61
        /*009d*/ 	.byte	0x64, 0x49, 0x64, 0x78, 0x2e, 0x78, 0x29, 0x20, 0x2f, 0x20, 0x33, 0x32, 0x29, 0x20, 0x25, 0x20
        /*00ad*/ 	.byte	0x34, 0x29, 0x20, 0x3d, 0x3d, 0x20, 0x28, 0x28, 0x28, 0x74, 0x6d, 0x65, 0x6d, 0x5f, 0x61, 0x64
        /*00bd*/ 	.byte	0x64, 0x72, 0x20, 0x3e, 0x3e, 0x20, 0x31, 0x36, 0x29, 0x20, 0x2f, 0x20, 0x33, 0x32, 0x29, 0x20
        /*00cd*/ 	.byte	0x25, 0x20, 0x34, 0x29, 0x00
	.type		__unnamed_1,@object
	.size		__unnamed_1,(__unnamed_2 - __unnamed_1)
__unnamed_1:
        /*00d2*/ 	.byte	0x61, 0x75, 0x74, 0x6f, 0x20, 0x63, 0x75, 0x74, 0x65, 0x3a, 0x3a, 0x61, 0x73, 0x5f, 0x70, 0x6f
        /* <DEDUP_REMOVED lines=24> */
        /*0262*/ 	.byte	0x00
	.type		__unnamed_2,@object
	.size		__unnamed_2,(.L_2 - __unnamed_2)
__unnamed_2:
        /* <DEDUP_REMOVED lines=41> */
.L_2:


//--------------------- .nv.shared._ZN7cutlass13device_kernelINS_4gemm6kernel13GemmUniversalIN4cute5tupleIJiiiiEEENS1_10collective13CollectiveMmaINS1_35MainloopSm100TmaUmmaWarpSpecializedILi13ELi2ELi4ENS5_IJNS4_1CILi2EEENSA_ILi4EEENSA_ILi1EEEEEEEENS5_IJNSA_ILi64EEESG_NSA_ILi128EEEEEEaNS5_IJlSD_lEEEaSJ_NS4_8TiledMMAINS4_8MMA_AtomIJNS4_15SM100_MMA_S8_SSIaaiLi64ELi64ELNS4_4UMMA5MajorE0ELSO_0ELNSN_8SaturateE0EEEEEENS4_6LayoutINS5_IJSD_SD_SD_EEENS5_IJNSA_ILi0EEESU_SU_EEEEENS5_IJNS4_10UnderscoreESX_SX_EEEEENS4_23SM90_TMA_LOAD_MULTICASTENS4_14ComposedLayoutINS4_7SwizzleILi3ELi4ELi3EEENS4_18smem_ptr_flag_bitsILi8EEENSS_INS5_IJNSA_ILi8EEESH_EEENS5_IJSH_SD_EEEEEEEvNS4_8identityES10_S1A_vS1B_EENS_8epilogue10collective18CollectiveEpilogueINS1D_23Sm100TmaWarpSpecializedILi1ELi1ELi32ELb0ELb0EEEJSI_NS5_IJNSS_ISG_SD_EES1I_EEEaSJ_aSJ_NS1D_6fusion15FusionCallbacksIS1H_NS1K_17LinearCombinationIaiaiLNS_15FloatRoundStyleE2EEESI_S1J_JEEENS4_5SM1004TMEM4LOAD26SM100_TMEM_LOAD_16dp32b32xENS4_13SM90_TMA_LOADENS11_INS12_ILi2ELi4ELi3EEES15_NSS_INS5_IJS16_SG_EEENS5_IJSG_SD_EEEEEEENS4_39AutoVectorizingCopyWithAssumedAlignmentILi128EEENS4_14SM90_TMA_STOREES1Z_S21_S21_EEEvvEEEEvNT_6ParamsE --------------------------
	.section	.nv.shared._ZN7cutlass13device_kernelINS_4gemm6kernel13GemmUniversalIN4cute5tupleIJiiiiEEENS1_10collective13CollectiveMmaINS1_35MainloopSm100TmaUmmaWarpSpecializedILi13ELi2ELi4ENS5_IJNS4_1CILi2EEENSA_ILi4EEENSA_ILi1EEEEEEEENS5_IJNSA_ILi64EEESG_NSA_ILi128EEEEEEaNS5_IJlSD_lEEEaSJ_NS4_8TiledMMAINS4_8MMA_AtomIJNS4_15SM100_MMA_S8_SSIaaiLi64ELi64ELNS4_4UMMA5MajorE0ELSO_0ELNSN_8SaturateE0EEEEEENS4_6LayoutINS5_IJSD_SD_SD_EEENS5_IJNSA_ILi0EEESU_SU_EEEEENS5_IJNS4_10UnderscoreESX_SX_EEEEENS4_23SM90_TMA_LOAD_MULTICASTENS4_14ComposedLayoutINS4_7SwizzleILi3ELi4ELi3EEENS4_18smem_ptr_flag_bitsILi8EEENSS_INS5_IJNSA_ILi8EEESH_EEENS5_IJSH_SD_EEEEEEEvNS4_8identityES10_S1A_vS1B_EENS_8epilogue10collective18CollectiveEpilogueINS1D_23Sm100TmaWarpSpecializedILi1ELi1ELi32ELb0ELb0EEEJSI_NS5_IJNSS_ISG_SD_EES1I_EEEaSJ_aSJ_NS1D_6fusion15FusionCallbacksIS1H_NS1K_17LinearCombinationIaiaiLNS_15FloatRoundStyleE2EEESI_S1J_JEEENS4_5SM1004TMEM4LOAD26SM100_TMEM_LOAD_16dp32b32xENS4_13SM90_TMA_LOADENS11_INS12_ILi2ELi4ELi3EEES15_NSS_INS5_IJS16_SG_EEENS5_IJSG_SD_EEEEEEENS4_39AutoVectorizingCopyWithAssumedAlignmentILi128EEENS4_14SM90_TMA_STOREES1Z_S21_S21_EEEvvEEEEvNT_6ParamsE,"aw",@nobits
	.sectionflags	@""
	.align	16
	.zero		1024


//--------------------- .nv.shared.reserved.0     --------------------------
	.section	.nv.shared.reserved.0,"aw",@nobits
	.weak		__nv_reservedSMEM_offset_0_alias
	.size		__nv_reservedSMEM_offset_0_alias, 0, 64
	.other		__nv_reservedSMEM_offset_0_alias,@"STO_CUDA_RESERVED_SHARED STV_DEFAULT"
__nv_reservedSMEM_offset_0_alias:
	.zero		0
.nv.shared.reserved.0:
	.zero		64
	.weak		__nv_reservedSMEM_tcgen05_partition
	.type		__nv_reservedSMEM_tcgen05_partition,@object
	.size		__nv_reservedSMEM_tcgen05_partition,(.L_0 - __nv_reservedSMEM_tcgen05_partition)
__nv_reservedSMEM_tcgen05_partition:
	.zero		32
.L_0:


//--------------------- .nv.global                --------------------------
	.section	.nv.global,"aw",@nobits
.nv.global:
	.type		_ZN40_INTERNAL_4d6fc597_4_k_cu_29cc0983_280814cute1_E,@object
	.size		_ZN40_INTERNAL_4d6fc597_4_k_cu_29cc0983_280814cute1_E,(_ZN40_INTERNAL_4d6fc597_4_k_cu_29cc0983_280814cuda3std3__45__cpo6cbeginE - _ZN40_INTERNAL_4d6fc597_4_k_cu_29cc0983_280814cute1_E)
_ZN40_INTERNAL_4d6fc597_4_k_cu_29cc0983_280814cute1_E:
	.zero		1
	.type		_ZN40_INTERNAL_4d6fc597_4_k_cu_29cc0983_280814cuda3std3__45__cpo6cbeginE,@object
	.size		_ZN40_INTERNAL_4d6fc597_4_k_cu_29cc0983_280814cuda3std3__45__cpo6cbeginE,(_ZN40_INTERNAL_4d6fc597_4_k_cu_29cc0983_280814cuda3std3__48in_placeE - _ZN40_INTERNAL_4d6fc597_4_k_cu_29cc0983_280814cuda3std3__45__cpo6cbeginE)
_ZN40_INTERNAL_4d6fc597_4_k_cu_29cc0983_280814cuda3std3__45__cpo6cbeginE:
	.zero		1
	.type		_ZN40_INTERNAL_4d6fc597_4_k_cu_29cc0983_280814cuda3std3__48in_placeE,@object
	.size		_ZN40_INTERNAL_4d6fc597_4_k_cu_29cc0983_280814cuda3std3__48in_placeE,(_ZN40_INTERNAL_4d6fc597_4_k_cu_29cc0983_280814cuda3std6ranges3__45__cpo9iter_moveE - _ZN40_INTERNAL_4d6fc597_4_k_cu_29cc0983_280814cuda3std3__48in_placeE)
_ZN40_INTERNAL_4d6fc597_4_k_cu_29cc0983_280814cuda3std3__48in_placeE:
	.zero		1
	.type		_ZN40_INTERNAL_4d6fc597_4_k_cu_29cc0983_280814cuda3std6ranges3__45__cpo9iter_moveE,@object
	.size		_ZN40_INTERNAL_4d6fc597_4_k_cu_29cc0983_280814cuda3std6ranges3__45__cpo9iter_moveE,(_ZN40_INTERNAL_4d6fc597_4_k_cu_29cc0983_280814cuda3std3__45__cpo5beginE - _ZN40_INTERNAL_4d6fc597_4_k_cu_29cc0983_280814cuda3std6ranges3__45__cpo9iter_moveE)
_ZN40_INTERNAL_4d6fc597_4_k_cu_29cc0983_280814cuda3std6ranges3__45__cpo9iter_moveE:
	.zero		1
	.type		_ZN40_INTERNAL_4d6fc597_4_k_cu_29cc0983_280814cuda3std3__45__cpo5beginE,@object
	.size		_ZN40_INTERNAL_4d6fc597_4_k_cu_29cc0983_280814cuda3std3__45__cpo5beginE,(_ZN40_INTERNAL_4d6fc597_4_k_cu_29cc0983_280814cuda3std3__442_GLOBAL__N__4d6fc597_4_k_cu_29cc0983_280816ignoreE - _ZN40_INTERNAL_4d6fc597_4_k_cu_29cc0983_280814cuda3std3__45__cpo5beginE)
_ZN40_INTERNAL_4d6fc597_4_k_cu_29cc0983_280814cuda3std3__45__cpo5beginE:
	.zero		1
	.type		_ZN40_INTERNAL_4d6fc597_4_k_cu_29cc0983_280814cuda3std3__442_GLOBAL__N__4d6fc597_4_k_cu_29cc0983_280816ignoreE,@object
	.size		_ZN40_INTERNAL_4d6fc597_4_k_cu_29cc0983_280814cuda3std3__442_GLOBAL__N__4d6fc597_4_k_cu_29cc0983_280816ignoreE,(_ZN40_INTERNAL_4d6fc597_4_k_cu_29cc0983_280814cute7productE - _ZN40_INTERNAL_4d6fc597_4_k_cu_29cc0983_280814cuda3std3__442_GLOBAL__N__4d6fc597_4_k_cu_29cc0983_280816ignoreE)
_ZN40_INTERNAL_4d6fc597_4_k_cu_29cc0983_280814cuda3std3__442_GLOBAL__N__4d6fc597_4_k_cu_29cc0983_280816ignoreE:
	.zero		1
	.type		_ZN40_INTERNAL_4d6fc597_4_k_cu_29cc0983_280814cute7productE,@object
	.size		_ZN40_INTERNAL_4d6fc597_4_k_cu_29cc0983_280814cute7productE,(_ZN40_INTERNAL_4d6fc597_4_k_cu_29cc0983_280814cuda3std3__45__cpo3endE - _ZN40_INTERNAL_4d6fc597_4_k_cu_29cc0983_280814cute7productE)
_ZN40_INTERNAL_4d6fc597_4_k_cu_29cc0983_280814cute7productE:
	.zero		1
	.type		_ZN40_INTERNAL_4d6fc597_4_k_cu_29cc0983_280814cuda3std3__45__cpo3endE,@object
	.size		_ZN40_INTERNAL_4d6fc597_4_k_cu_29cc0983_280814cuda3std3__45__cpo3endE,(_ZN40_INTERNAL_4d6fc597_4_k_cu_29cc0983_280814cuda3std3__419piecewise_constructE - _ZN40_INTERNAL_4d6fc597_4_k_cu_29cc0983_280814cuda3std3__45__cpo3endE)
_ZN40_INTERNAL_4d6fc597_4_k_cu_29cc0983_280814cuda3std3__45__cpo3endE:
	.zero		1
	.type		_ZN40_INTERNAL_4d6fc597_4_k_cu_29cc0983_280814cuda3std3__419piecewise_constructE,@object
	.size		_ZN40_INTERNAL_4d6fc597_4_k_cu_29cc0983_280814cuda3std3__419piecewise_constructE,(_ZN40_INTERNAL_4d6fc597_4_k_cu_29cc0983_280814cuda3std3__45__cpo4cendE - _ZN40_INTERNAL_4d6fc597_4_k_cu_29cc0983_280814cuda3std3__419piecewise_constructE)
_ZN40_INTERNAL_4d6fc597_4_k_cu_29cc0983_280814cuda3std3__419piecewise_constructE:
	.zero		1
	.type		_ZN40_INTERNAL_4d6fc597_4_k_cu_29cc0983_280814cuda3std3__45__cpo4cendE,@object
	.size		_ZN40_INTERNAL_4d6fc597_4_k_cu_29cc0983_280814cuda3std3__45__cpo4cendE,(_ZN40_INTERNAL_4d6fc597_4_k_cu_29cc0983_280814cuda3std6ranges3__45__cpo4swapE - _ZN40_INTERNAL_4d6fc597_4_k_cu_29cc0983_280814cuda3std3__45__cpo4cendE)
_ZN40_INTERNAL_4d6fc597_4_k_cu_29cc0983_280814cuda3std3__45__cpo4cendE:
	.zero		1
	.type		_ZN40_INTERNAL_4d6fc597_4_k_cu_29cc0983_280814cuda3std6ranges3__45__cpo4swapE,@object
	.size		_ZN40_INTERNAL_4d6fc597_4_k_cu_29cc0983_280814cuda3std6ranges3__45__cpo4swapE,(.L_10 - _ZN40_INTERNAL_4d6fc597_4_k_cu_29cc0983_280814cuda3std6ranges3__45__cpo4swapE)
_ZN40_INTERNAL_4d6fc597_4_k_cu_29cc0983_280814cuda3std6ranges3__45__cpo4swapE:
	.zero		1
.L_10:


//--------------------- .nv.constant0._ZN7cutlass13device_kernelINS_4gemm6kernel13GemmUniversalIN4cute5tupleIJiiiiEEENS1_10collective13CollectiveMmaINS1_35MainloopSm100TmaUmmaWarpSpecializedILi13ELi2ELi4ENS5_IJNS4_1CILi2EEENSA_ILi4EEENSA_ILi1EEEEEEEENS5_IJNSA_ILi64EEESG_NSA_ILi128EEEEEEaNS5_IJlSD_lEEEaSJ_NS4_8TiledMMAINS4_8MMA_AtomIJNS4_15SM100_MMA_S8_SSIaaiLi64ELi64ELNS4_4UMMA5MajorE0ELSO_0ELNSN_8SaturateE0EEEEEENS4_6LayoutINS5_IJSD_SD_SD_EEENS5_IJNSA_ILi0EEESU_SU_EEEEENS5_IJNS4_10UnderscoreESX_SX_EEEEENS4_23SM90_TMA_LOAD_MULTICASTENS4_14ComposedLayoutINS4_7SwizzleILi3ELi4ELi3EEENS4_18smem_ptr_flag_bitsILi8EEENSS_INS5_IJNSA_ILi8EEESH_EEENS5_IJSH_SD_EEEEEEEvNS4_8identityES10_S1A_vS1B_EENS_8epilogue10collective18CollectiveEpilogueINS1D_23Sm100TmaWarpSpecializedILi1ELi1ELi32ELb0ELb0EEEJSI_NS5_IJNSS_ISG_SD_EES1I_EEEaSJ_aSJ_NS1D_6fusion15FusionCallbacksIS1H_NS1K_17LinearCombinationIaiaiLNS_15FloatRoundStyleE2EEESI_S1J_JEEENS4_5SM1004TMEM4LOAD26SM100_TMEM_LOAD_16dp32b32xENS4_13SM90_TMA_LOADENS11_INS12_ILi2ELi4ELi3EEES15_NSS_INS5_IJS16_SG_EEENS5_IJSG_SD_EEEEEEENS4_39AutoVectorizingCopyWithAssumedAlignmentILi128EEENS4_14SM90_TMA_STOREES1Z_S21_S21_EEEvvEEEEvNT_6ParamsE --------------------------
	.section	.nv.constant0._ZN7cutlass13device_kernelINS_4gemm6kernel13GemmUniversalIN4cute5tupleIJiiiiEEENS1_10collective13CollectiveMmaINS1_35MainloopSm100TmaUmmaWarpSpecializedILi13ELi2ELi4ENS5_IJNS4_1CILi2EEENSA_ILi4EEENSA_ILi1EEEEEEEENS5_IJNSA_ILi64EEESG_NSA_ILi128EEEEEEaNS5_IJlSD_lEEEaSJ_NS4_8TiledMMAINS4_8MMA_AtomIJNS4_15SM100_MMA_S8_SSIaaiLi64ELi64ELNS4_4UMMA5MajorE0ELSO_0ELNSN_8SaturateE0EEEEEENS4_6LayoutINS5_IJSD_SD_SD_EEENS5_IJNSA_ILi0EEESU_SU_EEEEENS5_IJNS4_10UnderscoreESX_SX_EEEEENS4_23SM90_TMA_LOAD_MULTICASTENS4_14ComposedLayoutINS4_7SwizzleILi3ELi4ELi3EEENS4_18smem_ptr_flag_bitsILi8EEENSS_INS5_IJNSA_ILi8EEESH_EEENS5_IJSH_SD_EEEEEEEvNS4_8identityES10_S1A_vS1B_EENS_8epilogue10collective18CollectiveEpilogueINS1D_23Sm100TmaWarpSpecializedILi1ELi1ELi32ELb0ELb0EEEJSI_NS5_IJNSS_ISG_SD_EES1I_EEEaSJ_aSJ_NS1D_6fusion15FusionCallbacksIS1H_NS1K_17LinearCombinationIaiaiLNS_15FloatRoundStyleE2EEESI_S1J_JEEENS4_5SM1004TMEM4LOAD26SM100_TMEM_LOAD_16dp32b32xENS4_13SM90_TMA_LOADENS11_INS12_ILi2ELi4ELi3EEES15_NSS_INS5_IJS16_SG_EEENS5_IJSG_SD_EEEEEEENS4_39AutoVectorizingCopyWithAssumedAlignmentILi128EEENS4_14SM90_TMA_STOREES1Z_S21_S21_EEEvvEEEEvNT_6ParamsE,"a",@progbits
	.sectionflags	@""
	.align	4
.nv.constant0._ZN7cutlass13device_kernelINS_4gemm6kernel13GemmUniversalIN4cute5tupleIJiiiiEEENS1_10collective13CollectiveMmaINS1_35MainloopSm100TmaUmmaWarpSpecializedILi13ELi2ELi4ENS5_IJNS4_1CILi2EEENSA_ILi4EEENSA_ILi1EEEEEEEENS5_IJNSA_ILi64EEESG_NSA_ILi128EEEEEEaNS5_IJlSD_lEEEaSJ_NS4_8TiledMMAINS4_8MMA_AtomIJNS4_15SM100_MMA_S8_SSIaaiLi64ELi64ELNS4_4UMMA5MajorE0ELSO_0ELNSN_8SaturateE0EEEEEENS4_6LayoutINS5_IJSD_SD_SD_EEENS5_IJNSA_ILi0EEESU_SU_EEEEENS5_IJNS4_10UnderscoreESX_SX_EEEEENS4_23SM90_TMA_LOAD_MULTICASTENS4_14ComposedLayoutINS4_7SwizzleILi3ELi4ELi3EEENS4_18smem_ptr_flag_bitsILi8EEENSS_INS5_IJNSA_ILi8EEESH_EEENS5_IJSH_SD_EEEEEEEvNS4_8identityES10_S1A_vS1B_EENS_8epilogue10collective18CollectiveEpilogueINS1D_23Sm100TmaWarpSpecializedILi1ELi1ELi32ELb0ELb0EEEJSI_NS5_IJNSS_ISG_SD_EES1I_EEEaSJ_aSJ_NS1D_6fusion15FusionCallbacksIS1H_NS1K_17LinearCombinationIaiaiLNS_15FloatRoundStyleE2EEESI_S1J_JEEENS4_5SM1004TMEM4LOAD26SM100_TMEM_LOAD_16dp32b32xENS4_13SM90_TMA_LOADENS11_INS12_ILi2ELi4ELi3EEES15_NSS_INS5_IJS16_SG_EEENS5_IJSG_SD_EEEEEEENS4_39AutoVectorizingCopyWithAssumedAlignmentILi128EEENS4_14SM90_TMA_STOREES1Z_S21_S21_EEEvvEEEEvNT_6ParamsE:
	.zero		2944


//--------------------- SYMBOLS --------------------------

	.type		.nv.reservedSmem.offset0,@object
	.size		.nv.reservedSmem.offset0,0x4
	.type		.nv.reservedSmem.cap,@object
	.size		.nv.reservedSmem.cap,0x4
	.type		__assertfail,@function
